// auto-generated by cutlass_sweep.gemm — config: {"arch": "sm_90", "cluster_m": 1, "cluster_n": 1, "dtype": "bf16", "dtype_b": "bf16", "layout": "nt", "stages": 0, "tile_k": 32, "tile_m": 256, "tile_n": 32}
#include "cutlass/cutlass.h"
#include "cutlass/gemm/collective/collective_builder.hpp"
#include "cutlass/gemm/device/gemm_universal_adapter.h"
#include "cutlass/gemm/kernel/gemm_universal.hpp"
#include "cutlass/epilogue/collective/collective_builder.hpp"

using ElemA = cutlass::bfloat16_t;
using ElemB = cutlass::bfloat16_t;
using ElemCD = cutlass::bfloat16_t;
using Acc  = float;
using TileShape    = cute::Shape<cute::_256, cute::_32, cute::_32>;
using ClusterShape = cute::Shape<cute::_1, cute::_1, cute::_1>;

using CollectiveEpilogue = typename cutlass::epilogue::collective::CollectiveBuilder<
    cutlass::arch::Sm90, cutlass::arch::OpClassTensorOp,
    TileShape, ClusterShape,
    cutlass::epilogue::collective::EpilogueTileAuto,
    Acc, Acc,
    ElemCD, cutlass::layout::RowMajor, 128 / cutlass::sizeof_bits<ElemCD>::value,
    ElemCD, cutlass::layout::RowMajor, 128 / cutlass::sizeof_bits<ElemCD>::value,
    cutlass::epilogue::collective::EpilogueScheduleAuto
  >::CollectiveOp;

using CollectiveMainloop = typename cutlass::gemm::collective::CollectiveBuilder<
    cutlass::arch::Sm90, cutlass::arch::OpClassTensorOp,
    ElemA, cutlass::layout::RowMajor, 128 / cutlass::sizeof_bits<ElemA>::value,
    ElemB, cutlass::layout::ColumnMajor, 128 / cutlass::sizeof_bits<ElemB>::value,
    Acc,
    TileShape, ClusterShape,
    cutlass::gemm::collective::StageCountAutoCarveout<static_cast<int>(sizeof(typename CollectiveEpilogue::SharedStorage))>,
    cutlass::gemm::collective::KernelScheduleAuto
  >::CollectiveOp;

using GemmKernel = cutlass::gemm::kernel::GemmUniversal<
    cute::Shape<int,int,int,int>,
    CollectiveMainloop,
    CollectiveEpilogue
>;
using Gemm = cutlass::gemm::device::GemmUniversalAdapter<GemmKernel>;

// Force the device kernel symbol into the cubin without needing a host main.
auto* _anchor = &cutlass::device_kernel<GemmKernel>;


// ===== COMPILED SASS (sm_90a) =====

	.target	sm_90a

	.elftype	@"ET_EXEC"


//--------------------- .note.nv.tkinfo           --------------------------
	.section	.note.nv.tkinfo,"",@"SHT_NOTE"
	.sectionflags	@"SHF_NOTE_NV_TKINFO"
	.tkinfo
        /*0018*/ 	.word	0x00000002
        /*0030*/ 	.string	""
        /*0030*/ 	.string	"ptxas"
        /*0030*/ 	.string	"Cuda compilation tools, release 13.0, V13.0.88"
        /*0030*/ 	.string	"Build cuda_13.0.r13.0/compiler.36424714_0"
        /*0030*/ 	.string	"-arch sm_90a -m 64 "



//--------------------- .note.nv.cuinfo           --------------------------
	.section	.note.nv.cuinfo,"",@"SHT_NOTE"
	.sectionflags	@"SHF_NOTE_NV_CUINFO"
        /*0018*/ 	.short	0x0002
        /*001a*/ 	.short	0x005a
        /*001c*/ 	.short	0x0082
	.zero		2


//--------------------- .nv.info                  --------------------------
	.section	.nv.info,"",@"SHT_CUDA_INFO"
	.align	4


	//----- nvinfo : EIATTR_REGCOUNT
	.align		4
        /*0000*/ 	.byte	0x04, 0x2f
        /*0002*/ 	.short	(.L_15 - .L_14)
	.align		4
.L_14:
        /*0004*/ 	.word	index@(_ZN7cutlass13device_kernelINS_4gemm6kernel13GemmUniversalIN4cute5tupleIJiiiiEEENS1_10collective13CollectiveMmaINS1_34MainloopSm90TmaGmmaWarpSpecializedILi12ENS5_IJNS4_1CILi1EEESB_SB_EEENS1_35KernelTmaWarpSpecializedCooperativeEEENS5_IJNSA_ILi256EEENSA_ILi32EEESG_EEENS_10bfloat16_tENS5_IJlSB_lEEESI_SJ_NS4_8TiledMMAINS4_8MMA_AtomIJNS4_4SM904GMMA27MMA_64x32x16_F32BF16BF16_SSILNSN_5MajorE0ELSP_0ELNSN_7ScaleInE1ELSQ_1EEEEEENS4_6LayoutINS5_IJNSA_ILi2EEESB_SB_EEENS5_IJSB_NSA_ILi0EEESW_EEEEENS5_IJNS4_10UnderscoreESZ_SZ_EEEEENS4_13SM90_TMA_LOADENS4_14ComposedLayoutINS4_7SwizzleILi2ELi4ELi3EEENS4_18smem_ptr_flag_bitsILi16EEENST_INS5_IJNSA_ILi8EEESG_EEENS5_IJSG_SB_EEEEEEEvNS4_8identityES12_S1C_vS1D_EENS_8epilogue10collective6detail29Sm90TmaWarpSpecializedAdapterINS1G_15DefaultEpilogueISI_SJ_SJ_NS1F_6thread17LinearCombinationISI_Li1EffLNS1K_9ScaleType4KindE0ELNS_15FloatRoundStyleE2ESI_EENS1_15EpilogueDefaultEEEEEvvEEEEvNT_6ParamsE)
        /*0008*/ 	.word	0x000000a8


	//----- nvinfo : EIATTR_FRAME_SIZE
	.align		4
.L_15:
        /*000c*/ 	.byte	0x04, 0x11
        /*000e*/ 	.short	(.L_17 - .L_16)
	.align		4
.L_16:
        /*0010*/ 	.word	index@(_ZN7cutlass13device_kernelINS_4gemm6kernel13GemmUniversalIN4cute5tupleIJiiiiEEENS1_10collective13CollectiveMmaINS1_34MainloopSm90TmaGmmaWarpSpecializedILi12ENS5_IJNS4_1CILi1EEESB_SB_EEENS1_35KernelTmaWarpSpecializedCooperativeEEENS5_IJNSA_ILi256EEENSA_ILi32EEESG_EEENS_10bfloat16_tENS5_IJlSB_lEEESI_SJ_NS4_8TiledMMAINS4_8MMA_AtomIJNS4_4SM904GMMA27MMA_64x32x16_F32BF16BF16_SSILNSN_5MajorE0ELSP_0ELNSN_7ScaleInE1ELSQ_1EEEEEENS4_6LayoutINS5_IJNSA_ILi2EEESB_SB_EEENS5_IJSB_NSA_ILi0EEESW_EEEEENS5_IJNS4_10UnderscoreESZ_SZ_EEEEENS4_13SM90_TMA_LOADENS4_14ComposedLayoutINS4_7SwizzleILi2ELi4ELi3EEENS4_18smem_ptr_flag_bitsILi16EEENST_INS5_IJNSA_ILi8EEESG_EEENS5_IJSG_SB_EEEEEEEvNS4_8identityES12_S1C_vS1D_EENS_8epilogue10collective6detail29Sm90TmaWarpSpecializedAdapterINS1G_15DefaultEpilogueISI_SJ_SJ_NS1F_6thread17LinearCombinationISI_Li1EffLNS1K_9ScaleType4KindE0ELNS_15FloatRoundStyleE2ESI_EENS1_15EpilogueDefaultEEEEEvvEEEEvNT_6ParamsE)
        /*0014*/ 	.word	0x00000000


	//----- nvinfo : EIATTR_MIN_STACK_SIZE
	.align		4
.L_17:
        /*0018*/ 	.byte	0x04, 0x12
        /*001a*/ 	.short	(.L_19 - .L_18)
	.align		4
.L_18:
        /*001c*/ 	.word	index@(_ZN7cutlass13device_kernelINS_4gemm6kernel13GemmUniversalIN4cute5tupleIJiiiiEEENS1_10collective13CollectiveMmaINS1_34MainloopSm90TmaGmmaWarpSpecializedILi12ENS5_IJNS4_1CILi1EEESB_SB_EEENS1_35KernelTmaWarpSpecializedCooperativeEEENS5_IJNSA_ILi256EEENSA_ILi32EEESG_EEENS_10bfloat16_tENS5_IJlSB_lEEESI_SJ_NS4_8TiledMMAINS4_8MMA_AtomIJNS4_4SM904GMMA27MMA_64x32x16_F32BF16BF16_SSILNSN_5MajorE0ELSP_0ELNSN_7ScaleInE1ELSQ_1EEEEEENS4_6LayoutINS5_IJNSA_ILi2EEESB_SB_EEENS5_IJSB_NSA_ILi0EEESW_EEEEENS5_IJNS4_10UnderscoreESZ_SZ_EEEEENS4_13SM90_TMA_LOADENS4_14ComposedLayoutINS4_7SwizzleILi2ELi4ELi3EEENS4_18smem_ptr_flag_bitsILi16EEENST_INS5_IJNSA_ILi8EEESG_EEENS5_IJSG_SB_EEEEEEEvNS4_8identityES12_S1C_vS1D_EENS_8epilogue10collective6detail29Sm90TmaWarpSpecializedAdapterINS1G_15DefaultEpilogueISI_SJ_SJ_NS1F_6thread17LinearCombinationISI_Li1EffLNS1K_9ScaleType4KindE0ELNS_15FloatRoundStyleE2ESI_EENS1_15EpilogueDefaultEEEEEvvEEEEvNT_6ParamsE)
        /*0020*/ 	.word	0x00000000
.L_19:


//--------------------- .nv.compat                --------------------------
	.section	.nv.compat,"",@"SHT_CUDA_COMPAT_INFO"
	.align	4
        /*0000*/ 	.byte	0x02, 0x09, 0x01, 0x00, 0x02, 0x02, 0x04, 0x00, 0x02, 0x05, 0x05, 0x00, 0x03, 0x07, 0x01, 0x01
        /*0010*/ 	.byte	0x02, 0x03, 0x01, 0x00, 0x02, 0x06, 0x01, 0x00, 0x04, 0x0b, 0x08, 0x00, 0x00, 0x00, 0x00, 0x00
        /*0020*/ 	.byte	0x00, 0x00, 0x00, 0x00


//--------------------- .nv.info._ZN7cutlass13device_kernelINS_4gemm6kernel13GemmUniversalIN4cute5tupleIJiiiiEEENS1_10collective13CollectiveMmaINS1_34MainloopSm90TmaGmmaWarpSpecializedILi12ENS5_IJNS4_1CILi1EEESB_SB_EEENS1_35KernelTmaWarpSpecializedCooperativeEEENS5_IJNSA_ILi256EEENSA_ILi32EEESG_EEENS_10bfloat16_tENS5_IJlSB_lEEESI_SJ_NS4_8TiledMMAINS4_8MMA_AtomIJNS4_4SM904GMMA27MMA_64x32x16_F32BF16BF16_SSILNSN_5MajorE0ELSP_0ELNSN_7ScaleInE1ELSQ_1EEEEEENS4_6LayoutINS5_IJNSA_ILi2EEESB_SB_EEENS5_IJSB_NSA_ILi0EEESW_EEEEENS5_IJNS4_10UnderscoreESZ_SZ_EEEEENS4_13SM90_TMA_LOADENS4_14ComposedLayoutINS4_7SwizzleILi2ELi4ELi3EEENS4_18smem_ptr_flag_bitsILi16EEENST_INS5_IJNSA_ILi8EEESG_EEENS5_IJSG_SB_EEEEEEEvNS4_8identityES12_S1C_vS1D_EENS_8epilogue10collective6detail29Sm90TmaWarpSpecializedAdapterINS1G_15DefaultEpilogueISI_SJ_SJ_NS1F_6thread17LinearCombinationISI_Li1EffLNS1K_9ScaleType4KindE0ELNS_15FloatRoundStyleE2ESI_EENS1_15EpilogueDefaultEEEEEvvEEEEvNT_6ParamsE --------------------------
	.section	.nv.info._ZN7cutlass13device_kernelINS_4gemm6kernel13GemmUniversalIN4cute5tupleIJiiiiEEENS1_10collective13CollectiveMmaINS1_34MainloopSm90TmaGmmaWarpSpecializedILi12ENS5_IJNS4_1CILi1EEESB_SB_EEENS1_35KernelTmaWarpSpecializedCooperativeEEENS5_IJNSA_ILi256EEENSA_ILi32EEESG_EEENS_10bfloat16_tENS5_IJlSB_lEEESI_SJ_NS4_8TiledMMAINS4_8MMA_AtomIJNS4_4SM904GMMA27MMA_64x32x16_F32BF16BF16_SSILNSN_5MajorE0ELSP_0ELNSN_7ScaleInE1ELSQ_1EEEEEENS4_6LayoutINS5_IJNSA_ILi2EEESB_SB_EEENS5_IJSB_NSA_ILi0EEESW_EEEEENS5_IJNS4_10UnderscoreESZ_SZ_EEEEENS4_13SM90_TMA_LOADENS4_14ComposedLayoutINS4_7SwizzleILi2ELi4ELi3EEENS4_18smem_ptr_flag_bitsILi16EEENST_INS5_IJNSA_ILi8EEESG_EEENS5_IJSG_SB_EEEEEEEvNS4_8identityES12_S1C_vS1D_EENS_8epilogue10collective6detail29Sm90TmaWarpSpecializedAdapterINS1G_15DefaultEpilogueISI_SJ_SJ_NS1F_6thread17LinearCombinationISI_Li1EffLNS1K_9ScaleType4KindE0ELNS_15FloatRoundStyleE2ESI_EENS1_15EpilogueDefaultEEEEEvvEEEEvNT_6ParamsE,"",@"SHT_CUDA_INFO"
	.sectionflags	@""
	.align	4


	//----- nvinfo : EIATTR_CUDA_API_VERSION
	.align		4
        /*0000*/ 	.byte	0x04, 0x37
        /*0002*/ 	.short	(.L_21 - .L_20)
.L_20:
        /*0004*/ 	.word	0x00000082


	//----- nvinfo : EIATTR_KPARAM_INFO
	.align		4
.L_21:
        /*0008*/ 	.byte	0x04, 0x17
        /*000a*/ 	.short	(.L_23 - .L_22)
.L_22:
        /*000c*/ 	.word	0x00000000
        /*0010*/ 	.short	0x0000
        /*0012*/ 	.short	0x0070
        /*0014*/ 	.byte	0x00, 0xf0, 0x01, 0x10


	//----- nvinfo : EIATTR_SPARSE_MMA_MASK
	.align		4
.L_23:
        /*0018*/ 	.byte	0x03, 0x50
        /*001a*/ 	.short	0x0000


	//----- nvinfo : EIATTR_MAXREG_COUNT
	.align		4
        /*001c*/ 	.byte	0x03, 0x1b
        /*001e*/ 	.short	0x00a8


	//----- nvinfo : EIATTR_NUM_BARRIERS
	.align		4
        /*0020*/ 	.byte	0x02, 0x4c
        /*0022*/ 	.byte	0x01
	.zero		1


	//----- nvinfo : EIATTR_EXTERNS
	.align		4
        /*0024*/ 	.byte	0x04, 0x0f
        /*0026*/ 	.short	(.L_25 - .L_24)


	//   ....[0]....
	.align		4
.L_24:
        /*0028*/ 	.word	index@(__assertfail)


	//----- nvinfo : EIATTR_MERCURY_ISA_VERSION
	.align		4
.L_25:
        /*002c*/ 	.byte	0x03, 0x5f
        /*002e*/ 	.short	0x0101


	//----- nvinfo : EIATTR_INT_WARP_WIDE_INSTR_OFFSETS
	.align		4
        /*0030*/ 	.byte	0x04, 0x31
        /*0032*/ 	.short	(.L_27 - .L_26)


	//   ....[0]....
.L_26:
        /*0034*/ 	.word	0x00000520


	//   ....[1]....
        /*0038*/ 	.word	0x00000530


	//   ....[2]....
        /*003c*/ 	.word	0x000005f0


	//----- nvinfo : EIATTR_COOP_GROUP_MASK_REGIDS
	.align		4
.L_27:
        /*0040*/ 	.byte	0x04, 0x29
        /*0042*/ 	.short	(.L_29 - .L_28)


	//   ....[0]....
.L_28:
        /*0044*/ 	.word	0xffffffff


	//   ....[1]....
        /*0048*/ 	.word	0xffffffff


	//   ....[2]....
        /*004c*/ 	.word	0xffffffff


	//   ....[3]....
        /*0050*/ 	.word	0xffffffff


	//   ....[4]....
        /*0054*/ 	.word	0xffffffff


	//----- nvinfo : EIATTR_COOP_GROUP_INSTR_OFFSETS
	.align		4
.L_29:
        /*0058*/ 	.byte	0x04, 0x28
        /*005a*/ 	.short	(.L_31 - .L_30)


	//   ....[0]....
.L_30:
        /*005c*/ 	.word	0x00000060


	//   ....[1]....
        /*0060*/ 	.word	0x00000070


	//   ....[2]....
        /*0064*/ 	.word	0x00000130


	//   ....[3]....
        /*0068*/ 	.word	0x000003f0


	//   ....[4]....
        /*006c*/ 	.word	0x00001320


	//----- nvinfo : EIATTR_REG_RECONFIG
	.align		4
.L_31:
        /*0070*/ 	.byte	0x01, 0x54
	.zero		2


	//----- nvinfo : EIATTR_SYSCALL_OFFSETS
	.align		4
        /*0074*/ 	.byte	0x04, 0x46
        /*0076*/ 	.short	(.L_33 - .L_32)


	//   ....[0]....
.L_32:
        /*0078*/ 	.word	0x00001510


	//----- nvinfo : EIATTR_MBARRIER_INSTR_OFFSETS
	.align		4
.L_33:
        /*007c*/ 	.byte	0x04, 0x39
        /*007e*/ 	.short	(.L_35 - .L_34)


	//   ....[0]....
.L_34:
        /*0080*/ 	.word	0x00000250
        /*0084*/ 	.word	0x000000ff
        /*0088*/ 	.word	0x00000000
        /*008c*/ 	.short	0x0100
        /*008e*/ 	.byte	0x08
	.zero		1


	//   ....[1]....
        /*0090*/ 	.word	0x00000260
        /*0094*/ 	.word	0x000000ff
        /*0098*/ 	.word	0x00000060
        /*009c*/ 	.short	0x0100
        /*009e*/ 	.byte	0x08
	.zero		1


	//   ....[2]....
        /*00a0*/ 	.word	0x00000270
        /*00a4*/ 	.word	0x000000ff
        /*00a8*/ 	.word	0x00000008
        /*00ac*/ 	.short	0x0100
        /*00ae*/ 	.byte	0x08
	.zero		1


	//   ....[3]....
        /*00b0*/ 	.word	0x00000280
        /*00b4*/ 	.word	0x000000ff
        /*00b8*/ 	.word	0x00000068
        /*00bc*/ 	.short	0x0100
        /*00be*/ 	.byte	0x08
	.zero		1


	//   ....[4]....
        /*00c0*/ 	.word	0x00000290
        /*00c4*/ 	.word	0x000000ff
        /*00c8*/ 	.word	0x00000010
        /*00cc*/ 	.short	0x0100
        /*00ce*/ 	.byte	0x08
	.zero		1


	//   ....[5]....
        /*00d0*/ 	.word	0x000002a0
        /*00d4*/ 	.word	0x000000ff
        /*00d8*/ 	.word	0x00000070
        /*00dc*/ 	.short	0x0100
        /*00de*/ 	.byte	0x08
	.zero		1


	//   ....[6]....
        /*00e0*/ 	.word	0x000002b0
        /*00e4*/ 	.word	0x000000ff
        /*00e8*/ 	.word	0x00000018
        /*00ec*/ 	.short	0x0100
        /*00ee*/ 	.byte	0x08
	.zero		1


	//   ....[7]....
        /*00f0*/ 	.word	0x000002c0
        /*00f4*/ 	.word	0x000000ff
        /*00f8*/ 	.word	0x00000078
        /*00fc*/ 	.short	0x0100
        /*00fe*/ 	.byte	0x08
	.zero		1


	//   ....[8]....
        /*0100*/ 	.word	0x000002d0
        /*0104*/ 	.word	0x000000ff
        /*0108*/ 	.word	0x00000020
        /*010c*/ 	.short	0x0100
        /*010e*/ 	.byte	0x08
	.zero		1


	//   ....[9]....
        /*0110*/ 	.word	0x000002e0
        /*0114*/ 	.word	0x000000ff
        /*0118*/ 	.word	0x00000080
        /*011c*/ 	.short	0x0100
        /*011e*/ 	.byte	0x08
	.zero		1


	//   ....[10]....
        /*0120*/ 	.word	0x000002f0
        /*0124*/ 	.word	0x000000ff
        /*0128*/ 	.word	0x00000028
        /*012c*/ 	.short	0x0100
        /*012e*/ 	.byte	0x08
	.zero		1


	//   ....[11]....
        /*0130*/ 	.word	0x00000300
        /*0134*/ 	.word	0x000000ff
        /*0138*/ 	.word	0x00000088
        /*013c*/ 	.short	0x0100
        /*013e*/ 	.byte	0x08
	.zero		1


	//   ....[12]....
        /*0140*/ 	.word	0x00000310
        /*0144*/ 	.word	0x000000ff
        /*0148*/ 	.word	0x00000030
        /*014c*/ 	.short	0x0100
        /*014e*/ 	.byte	0x08
	.zero		1


	//   ....[13]....
        /*0150*/ 	.word	0x00000320
        /*0154*/ 	.word	0x000000ff
        /*0158*/ 	.word	0x00000090
        /*015c*/ 	.short	0x0100
        /*015e*/ 	.byte	0x08
	.zero		1


	//   ....[14]....
        /*0160*/ 	.word	0x00000330
        /*0164*/ 	.word	0x000000ff
        /*0168*/ 	.word	0x00000038
        /*016c*/ 	.short	0x0100
        /*016e*/ 	.byte	0x08
	.zero		1


	//   ....[15]....
        /*0170*/ 	.word	0x00000340
        /*0174*/ 	.word	0x000000ff
        /*0178*/ 	.word	0x00000098
        /*017c*/ 	.short	0x0100
        /*017e*/ 	.byte	0x08
	.zero		1


	//   ....[16]....
        /*0180*/ 	.word	0x00000350
        /*0184*/ 	.word	0x000000ff
        /*0188*/ 	.word	0x00000040
        /*018c*/ 	.short	0x0100
        /*018e*/ 	.byte	0x08
	.zero		1


	//   ....[17]....
        /*0190*/ 	.word	0x00000360
        /*0194*/ 	.word	0x000000ff
        /*0198*/ 	.word	0x000000a0
        /*019c*/ 	.short	0x0100
        /*019e*/ 	.byte	0x08
	.zero		1


	//   ....[18]....
        /*01a0*/ 	.word	0x00000370
        /*01a4*/ 	.word	0x000000ff
        /*01a8*/ 	.word	0x00000048
        /*01ac*/ 	.short	0x0100
        /*01ae*/ 	.byte	0x08
	.zero		1


	//   ....[19]....
        /*01b0*/ 	.word	0x00000380
        /*01b4*/ 	.word	0x000000ff
        /*01b8*/ 	.word	0x000000a8
        /*01bc*/ 	.short	0x0100
        /*01be*/ 	.byte	0x08
	.zero		1


	//   ....[20]....
        /*01c0*/ 	.word	0x00000390
        /*01c4*/ 	.word	0x000000ff
        /*01c8*/ 	.word	0x00000050
        /*01cc*/ 	.short	0x0100
        /*01ce*/ 	.byte	0x08
	.zero		1


	//   ....[21]....
        /*01d0*/ 	.word	0x000003a0
        /*01d4*/ 	.word	0x000000ff
        /*01d8*/ 	.word	0x000000b0
        /*01dc*/ 	.short	0x0100
        /*01de*/ 	.byte	0x08
	.zero		1


	//   ....[22]....
        /*01e0*/ 	.word	0x000003b0
        /*01e4*/ 	.word	0x000000ff
        /*01e8*/ 	.word	0x00000058
        /*01ec*/ 	.short	0x0100
        /*01ee*/ 	.byte	0x08
	.zero		1


	//   ....[23]....
        /*01f0*/ 	.word	0x000003c0
        /*01f4*/ 	.word	0x000000ff
        /*01f8*/ 	.word	0x000000b8
        /*01fc*/ 	.short	0x0100
        /*01fe*/ 	.byte	0x08
	.zero		1


	//   ....[24]....
        /*0200*/ 	.word	0x00000670
        /*0204*/ 	.word	0x000000ff
        /*0208*/ 	.word	0x000000d0
        /*020c*/ 	.short	0x0100
        /*020e*/ 	.byte	0x08
	.zero		1


	//   ....[25]....
        /*0210*/ 	.word	0x000006f0
        /*0214*/ 	.word	0x000000ff
        /*0218*/ 	.word	0x000000d8
        /*021c*/ 	.short	0x0100
        /*021e*/ 	.byte	0x08
	.zero		1


	//   ....[26]....
        /*0220*/ 	.word	0x00001590
        /*0224*/ 	.word	0x00000003
        /*0228*/ 	.word	0x00000000
        /*022c*/ 	.short	0x010a
        /*022e*/ 	.byte	0x3f
	.zero		1


	//   ....[27]....
        /*0230*/ 	.word	0x000015f0
        /*0234*/ 	.word	0x00000003
        /*0238*/ 	.word	0x00000000
        /*023c*/ 	.short	0x010a
        /*023e*/ 	.byte	0x3f
	.zero		1


	//   ....[28]....
        /*0240*/ 	.word	0x00001920
        /*0244*/ 	.word	0x000000ff
        /*0248*/ 	.word	0x00000000
        /*024c*/ 	.short	0x010a
        /*024e*/ 	.byte	0x04
	.zero		1


	//   ....[29]....
        /*0250*/ 	.word	0x00001960
        /*0254*/ 	.word	0x000000ff
        /*0258*/ 	.word	0x00000000
        /*025c*/ 	.short	0x010a
        /*025e*/ 	.byte	0x04
	.zero		1


	//   ....[30]....
        /*0260*/ 	.word	0x00001ba0
        /*0264*/ 	.word	0x000000ff
        /*0268*/ 	.word	0x00000000
        /*026c*/ 	.short	0x0101
        /*026e*/ 	.byte	0x04
	.zero		1


	//   ....[31]....
        /*0270*/ 	.word	0x00001d80
        /*0274*/ 	.word	0x000000ff
        /*0278*/ 	.word	0x00000000
        /*027c*/ 	.short	0x0101
        /*027e*/ 	.byte	0x06
	.zero		1


	//   ....[32]....
        /*0280*/ 	.word	0x000053c0
        /*0284*/ 	.word	0x0000000e
        /*0288*/ 	.word	0x00000060
        /*028c*/ 	.short	0x010a
        /*028e*/ 	.byte	0x3f
	.zero		1


	//   ....[33]....
        /*0290*/ 	.word	0x00005750
        /*0294*/ 	.word	0x00000006
        /*0298*/ 	.word	0x000000d8
        /*029c*/ 	.short	0x0101
        /*029e*/ 	.byte	0x3f
	.zero		1


	//   ....[34]....
        /*02a0*/ 	.word	0x00005e70
        /*02a4*/ 	.word	0x00000007
        /*02a8*/ 	.word	0x00000000
        /*02ac*/ 	.short	0x010a
        /*02ae*/ 	.byte	0x3f
	.zero		1


	//   ....[35]....
        /*02b0*/ 	.word	0x00005ef0
        /*02b4*/ 	.word	0x00000009
        /*02b8*/ 	.word	0x00000000
        /*02bc*/ 	.short	0x010a
        /*02be*/ 	.byte	0x3f
	.zero		1


	//   ....[36]....
        /*02c0*/ 	.word	0x00005f80
        /*02c4*/ 	.word	0x00000006
        /*02c8*/ 	.word	0x00000000
        /*02cc*/ 	.short	0x010a
        /*02ce*/ 	.byte	0x3f
	.zero		1


	//   ....[37]....
        /*02d0*/ 	.word	0x00006010
        /*02d4*/ 	.word	0x00000009
        /*02d8*/ 	.word	0x00000000
        /*02dc*/ 	.short	0x010a
        /*02de*/ 	.byte	0x3f
	.zero		1


	//   ....[38]....
        /*02e0*/ 	.word	0x000060a0
        /*02e4*/ 	.word	0x00000006
        /*02e8*/ 	.word	0x00000000
        /*02ec*/ 	.short	0x010a
        /*02ee*/ 	.byte	0x3f
	.zero		1


	//   ....[39]....
        /*02f0*/ 	.word	0x00006130
        /*02f4*/ 	.word	0x00000009
        /*02f8*/ 	.word	0x00000000
        /*02fc*/ 	.short	0x010a
        /*02fe*/ 	.byte	0x3f
	.zero		1


	//   ....[40]....
        /*0300*/ 	.word	0x000061c0
        /*0304*/ 	.word	0x00000006
        /*0308*/ 	.word	0x00000000
        /*030c*/ 	.short	0x010a
        /*030e*/ 	.byte	0x3f
	.zero		1


	//   ....[41]....
        /*0310*/ 	.word	0x00006250
        /*0314*/ 	.word	0x00000009
        /*0318*/ 	.word	0x00000000
        /*031c*/ 	.short	0x010a
        /*031e*/ 	.byte	0x3f
	.zero		1


	//   ....[42]....
        /*0320*/ 	.word	0x000062e0
        /*0324*/ 	.word	0x00000006
        /*0328*/ 	.word	0x00000000
        /*032c*/ 	.short	0x010a
        /*032e*/ 	.byte	0x3f
	.zero		1


	//   ....[43]....
        /*0330*/ 	.word	0x00006370
        /*0334*/ 	.word	0x00000009
        /*0338*/ 	.word	0x00000000
        /*033c*/ 	.short	0x010a
        /*033e*/ 	.byte	0x3f
	.zero		1


	//   ....[44]....
        /*0340*/ 	.word	0x00006400
        /*0344*/ 	.word	0x00000006
        /*0348*/ 	.word	0x00000000
        /*034c*/ 	.short	0x010a
        /*034e*/ 	.byte	0x3f
	.zero		1


	//   ....[45]....
        /*0350*/ 	.word	0x00006490
        /*0354*/ 	.word	0x00000003
        /*0358*/ 	.word	0x00000000
        /*035c*/ 	.short	0x010a
        /*035e*/ 	.byte	0x3f
	.zero		1


	//   ....[46]....
        /*0360*/ 	.word	0x000064f0
        /*0364*/ 	.word	0x00000003
        /*0368*/ 	.word	0x00000000
        /*036c*/ 	.short	0x010a
        /*036e*/ 	.byte	0x3f
	.zero		1


	//   ....[47]....
        /*0370*/ 	.word	0x00006550
        /*0374*/ 	.word	0x00000004
        /*0378*/ 	.word	0x00000000
        /*037c*/ 	.short	0x010a
        /*037e*/ 	.byte	0x3f
	.zero		1


	//   ....[48]....
        /*0380*/ 	.word	0x00006620
        /*0384*/ 	.word	0x0000000e
        /*0388*/ 	.word	0x00000060
        /*038c*/ 	.short	0x010a
        /*038e*/ 	.byte	0x3f
	.zero		1


	//   ....[49]....
        /*0390*/ 	.word	0x000066f0
        /*0394*/ 	.word	0x00000007
        /*0398*/ 	.word	0x00000000
        /*039c*/ 	.short	0x010a
        /*039e*/ 	.byte	0x3f
	.zero		1


	//   ....[50]....
        /*03a0*/ 	.word	0x00006740
        /*03a4*/ 	.word	0x00000009
        /*03a8*/ 	.word	0x00000000
        /*03ac*/ 	.short	0x010a
        /*03ae*/ 	.byte	0x3f
	.zero		1


	//   ....[51]....
        /*03b0*/ 	.word	0x00006790
        /*03b4*/ 	.word	0x00000006
        /*03b8*/ 	.word	0x00000000
        /*03bc*/ 	.short	0x010a
        /*03be*/ 	.byte	0x3f
	.zero		1


	//   ....[52]....
        /*03c0*/ 	.word	0x000067e0
        /*03c4*/ 	.word	0x00000009
        /*03c8*/ 	.word	0x00000000
        /*03cc*/ 	.short	0x010a
        /*03ce*/ 	.byte	0x3f
	.zero		1


	//   ....[53]....
        /*03d0*/ 	.word	0x00006830
        /*03d4*/ 	.word	0x00000006
        /*03d8*/ 	.word	0x00000000
        /*03dc*/ 	.short	0x010a
        /*03de*/ 	.byte	0x3f
	.zero		1


	//   ....[54]....
        /*03e0*/ 	.word	0x00006880
        /*03e4*/ 	.word	0x00000009
        /*03e8*/ 	.word	0x00000000
        /*03ec*/ 	.short	0x010a
        /*03ee*/ 	.byte	0x3f
	.zero		1


	//   ....[55]....
        /*03f0*/ 	.word	0x000068d0
        /*03f4*/ 	.word	0x00000006
        /*03f8*/ 	.word	0x00000000
        /*03fc*/ 	.short	0x010a
        /*03fe*/ 	.byte	0x3f
	.zero		1


	//   ....[56]....
        /*0400*/ 	.word	0x00006920
        /*0404*/ 	.word	0x00000009
        /*0408*/ 	.word	0x00000000
        /*040c*/ 	.short	0x010a
        /*040e*/ 	.byte	0x3f
	.zero		1


	//   ....[57]....
        /*0410*/ 	.word	0x00006970
        /*0414*/ 	.word	0x00000006
        /*0418*/ 	.word	0x00000000
        /*041c*/ 	.short	0x010a
        /*041e*/ 	.byte	0x3f
	.zero		1


	//   ....[58]....
        /*0420*/ 	.word	0x000069c0
        /*0424*/ 	.word	0x00000009
        /*0428*/ 	.word	0x00000000
        /*042c*/ 	.short	0x010a
        /*042e*/ 	.byte	0x3f
	.zero		1


	//   ....[59]....
        /*0430*/ 	.word	0x00006a10
        /*0434*/ 	.word	0x00000006
        /*0438*/ 	.word	0x00000000
        /*043c*/ 	.short	0x010a
        /*043e*/ 	.byte	0x3f
	.zero		1


	//----- nvinfo : EIATTR_NUM_MBARRIERS
	.align		4
.L_35:
        /*0440*/ 	.byte	0x03, 0x38
        /*0442*/ 	.short	0x001a


	//----- nvinfo : EIATTR_EXIT_INSTR_OFFSETS
	.align		4
        /*0444*/ 	.byte	0x04, 0x1c
        /*0446*/ 	.short	(.L_37 - .L_36)


	//   ....[0]....
.L_36:
        /*0448*/ 	.word	0x00000790


	//   ....[1]....
        /*044c*/ 	.word	0x00001060


	//   ....[2]....
        /*0450*/ 	.word	0x00004aa0


	//   ....[3]....
        /*0454*/ 	.word	0x000050d0


	//   ....[4]....
        /*0458*/ 	.word	0x000064e0


	//----- nvinfo : EIATTR_MAX_THREADS
	.align		4
.L_37:
        /*045c*/ 	.byte	0x04, 0x05
        /*045e*/ 	.short	(.L_39 - .L_38)
.L_38:
        /*0460*/ 	.word	0x00000180
        /*0464*/ 	.word	0x00000001
        /*0468*/ 	.word	0x00000001


	//----- nvinfo : EIATTR_CRS_STACK_SIZE
	.align		4
.L_39:
        /*046c*/ 	.byte	0x04, 0x1e
        /*046e*/ 	.short	(.L_41 - .L_40)
.L_40:
        /*0470*/ 	.word	0x00000000


	//----- nvinfo : EIATTR_CBANK_PARAM_SIZE
	.align		4
.L_41:
        /*0474*/ 	.byte	0x03, 0x19
        /*0476*/ 	.short	0x0470


	//----- nvinfo : EIATTR_PARAM_CBANK
	.align		4
        /*0478*/ 	.byte	0x04, 0x0a
        /*047a*/ 	.short	(.L_43 - .L_42)
	.align		4
.L_42:
        /*047c*/ 	.word	index@(.nv.constant0._ZN7cutlass13device_kernelINS_4gemm6kernel13GemmUniversalIN4cute5tupleIJiiiiEEENS1_10collective13CollectiveMmaINS1_34MainloopSm90TmaGmmaWarpSpecializedILi12ENS5_IJNS4_1CILi1EEESB_SB_EEENS1_35KernelTmaWarpSpecializedCooperativeEEENS5_IJNSA_ILi256EEENSA_ILi32EEESG_EEENS_10bfloat16_tENS5_IJlSB_lEEESI_SJ_NS4_8TiledMMAINS4_8MMA_AtomIJNS4_4SM904GMMA27MMA_64x32x16_F32BF16BF16_SSILNSN_5MajorE0ELSP_0ELNSN_7ScaleInE1ELSQ_1EEEEEENS4_6LayoutINS5_IJNSA_ILi2EEESB_SB_EEENS5_IJSB_NSA_ILi0EEESW_EEEEENS5_IJNS4_10UnderscoreESZ_SZ_EEEEENS4_13SM90_TMA_LOADENS4_14ComposedLayoutINS4_7SwizzleILi2ELi4ELi3EEENS4_18smem_ptr_flag_bitsILi16EEENST_INS5_IJNSA_ILi8EEESG_EEENS5_IJSG_SB_EEEEEEEvNS4_8identityES12_S1C_vS1D_EENS_8epilogue10collective6detail29Sm90TmaWarpSpecializedAdapterINS1G_15DefaultEpilogueISI_SJ_SJ_NS1F_6thread17LinearCombinationISI_Li1EffLNS1K_9ScaleType4KindE0ELNS_15FloatRoundStyleE2ESI_EENS1_15EpilogueDefaultEEEEEvvEEEEvNT_6ParamsE)
        /*0480*/ 	.short	0x0210
        /*0482*/ 	.short	0x0470


	//----- nvinfo : EIATTR_SW_WAR
	.align		4
.L_43:
        /*0484*/ 	.byte	0x04, 0x36
        /*0486*/ 	.short	(.L_45 - .L_44)
.L_44:
        /*0488*/ 	.word	0x00000008
.L_45:


//--------------------- .nv.callgraph             --------------------------
	.section	.nv.callgraph,"",@"SHT_CUDA_CALLGRAPH"
	.align	4
	.sectionentsize	8
	.align		4
        /*0000*/ 	.word	0x00000000
	.align		4
        /*0004*/ 	.word	0xffffffff
	.align		4
        /*0008*/ 	.word	index@(_ZN7cutlass13device_kernelINS_4gemm6kernel13GemmUniversalIN4cute5tupleIJiiiiEEENS1_10collective13CollectiveMmaINS1_34MainloopSm90TmaGmmaWarpSpecializedILi12ENS5_IJNS4_1CILi1EEESB_SB_EEENS1_35KernelTmaWarpSpecializedCooperativeEEENS5_IJNSA_ILi256EEENSA_ILi32EEESG_EEENS_10bfloat16_tENS5_IJlSB_lEEESI_SJ_NS4_8TiledMMAINS4_8MMA_AtomIJNS4_4SM904GMMA27MMA_64x32x16_F32BF16BF16_SSILNSN_5MajorE0ELSP_0ELNSN_7ScaleInE1ELSQ_1EEEEEENS4_6LayoutINS5_IJNSA_ILi2EEESB_SB_EEENS5_IJSB_NSA_ILi0EEESW_EEEEENS5_IJNS4_10UnderscoreESZ_SZ_EEEEENS4_13SM90_TMA_LOADENS4_14ComposedLayoutINS4_7SwizzleILi2ELi4ELi3EEENS4_18smem_ptr_flag_bitsILi16EEENST_INS5_IJNSA_ILi8EEESG_EEENS5_IJSG_SB_EEEEEEEvNS4_8identityES12_S1C_vS1D_EENS_8epilogue10collective6detail29Sm90TmaWarpSpecializedAdapterINS1G_15DefaultEpilogueISI_SJ_SJ_NS1F_6thread17LinearCombinationISI_Li1EffLNS1K_9ScaleType4KindE0ELNS_15FloatRoundStyleE2ESI_EENS1_15EpilogueDefaultEEEEEvvEEEEvNT_6ParamsE)
	.align		4
        /*000c*/ 	.word	index@(__assertfail)
	.align		4
        /*0010*/ 	.word	0x00000000
	.align		4
        /*0014*/ 	.word	0xfffffffe
	.align		4
        /*0018*/ 	.word	0x00000000
	.align		4
        /*001c*/ 	.word	0xfffffffd
	.align		4
        /*0020*/ 	.word	0x00000000
	.align		4
        /*0024*/ 	.word	0xfffffffc


//--------------------- .nv.constant4             --------------------------
	.section	.nv.constant4,"a",@progbits
	.align	8
	.align		8
.nv.constant4:
        /*0000*/ 	.dword	__assertfail
	.align		8
        /*0008*/ 	.dword	__unnamed_1
	.align		8
        /*0010*/ 	.dword	_ZN40_INTERNAL_8dd60ef7_4_k_cu_0d888e5d_133984cuda3std3__45__cpo5beginE
	.align		8
        /*0018*/ 	.dword	_ZN40_INTERNAL_8dd60ef7_4_k_cu_0d888e5d_133984cuda3std3__45__cpo3endE
	.align		8
        /*0020*/ 	.dword	_ZN40_INTERNAL_8dd60ef7_4_k_cu_0d888e5d_133984cuda3std3__45__cpo6cbeginE
	.align		8
        /*0028*/ 	.dword	_ZN40_INTERNAL_8dd60ef7_4_k_cu_0d888e5d_133984cuda3std3__45__cpo4cendE
	.align		8
        /*0030*/ 	.dword	_ZN40_INTERNAL_8dd60ef7_4_k_cu_0d888e5d_133984cuda3std3__442_GLOBAL__N__8dd60ef7_4_k_cu_0d888e5d_133986ignoreE
	.align		8
        /*0038*/ 	.dword	_ZN40_INTERNAL_8dd60ef7_4_k_cu_0d888e5d_133984cuda3std3__419piecewise_constructE
	.align		8
        /*0040*/ 	.dword	_ZN40_INTERNAL_8dd60ef7_4_k_cu_0d888e5d_133984cuda3std3__48in_placeE
	.align		8
        /*0048*/ 	.dword	_ZN40_INTERNAL_8dd60ef7_4_k_cu_0d888e5d_133984cuda3std6ranges3__45__cpo4swapE
	.align		8
        /*0050*/ 	.dword	_ZN40_INTERNAL_8dd60ef7_4_k_cu_0d888e5d_133984cuda3std6ranges3__45__cpo9iter_moveE
	.align		8
        /*0058*/ 	.dword	_ZN40_INTERNAL_8dd60ef7_4_k_cu_0d888e5d_133984cute7productE
	.align		8
        /*0060*/ 	.dword	_ZN40_INTERNAL_8dd60ef7_4_k_cu_0d888e5d_133984cute1_E
	.align		8
        /*0068*/ 	.dword	$str$22
	.align		8
        /*0070*/ 	.dword	$str$23


//--------------------- .text._ZN7cutlass13device_kernelINS_4gemm6kernel13GemmUniversalIN4cute5tupleIJiiiiEEENS1_10collective13CollectiveMmaINS1_34MainloopSm90TmaGmmaWarpSpecializedILi12ENS5_IJNS4_1CILi1EEESB_SB_EEENS1_35KernelTmaWarpSpecializedCooperativeEEENS5_IJNSA_ILi256EEENSA_ILi32EEESG_EEENS_10bfloat16_tENS5_IJlSB_lEEESI_SJ_NS4_8TiledMMAINS4_8MMA_AtomIJNS4_4SM904GMMA27MMA_64x32x16_F32BF16BF16_SSILNSN_5MajorE0ELSP_0ELNSN_7ScaleInE1ELSQ_1EEEEEENS4_6LayoutINS5_IJNSA_ILi2EEESB_SB_EEENS5_IJSB_NSA_ILi0EEESW_EEEEENS5_IJNS4_10UnderscoreESZ_SZ_EEEEENS4_13SM90_TMA_LOADENS4_14ComposedLayoutINS4_7SwizzleILi2ELi4ELi3EEENS4_18smem_ptr_flag_bitsILi16EEENST_INS5_IJNSA_ILi8EEESG_EEENS5_IJSG_SB_EEEEEEEvNS4_8identityES12_S1C_vS1D_EENS_8epilogue10collective6detail29Sm90TmaWarpSpecializedAdapterINS1G_15DefaultEpilogueISI_SJ_SJ_NS1F_6thread17LinearCombinationISI_Li1EffLNS1K_9ScaleType4KindE0ELNS_15FloatRoundStyleE2ESI_EENS1_15EpilogueDefaultEEEEEvvEEEEvNT_6ParamsE --------------------------
	.section	.text._ZN7cutlass13device_kernelINS_4gemm6kernel13GemmUniversalIN4cute5tupleIJiiiiEEENS1_10collective13CollectiveMmaINS1_34MainloopSm90TmaGmmaWarpSpecializedILi12ENS5_IJNS4_1CILi1EEESB_SB_EEENS1_35KernelTmaWarpSpecializedCooperativeEEENS5_IJNSA_ILi256EEENSA_ILi32EEESG_EEENS_10bfloat16_tENS5_IJlSB_lEEESI_SJ_NS4_8TiledMMAINS4_8MMA_AtomIJNS4_4SM904GMMA27MMA_64x32x16_F32BF16BF16_SSILNSN_5MajorE0ELSP_0ELNSN_7ScaleInE1ELSQ_1EEEEEENS4_6LayoutINS5_IJNSA_ILi2EEESB_SB_EEENS5_IJSB_NSA_ILi0EEESW_EEEEENS5_IJNS4_10UnderscoreESZ_SZ_EEEEENS4_13SM90_TMA_LOADENS4_14ComposedLayoutINS4_7SwizzleILi2ELi4ELi3EEENS4_18smem_ptr_flag_bitsILi16EEENST_INS5_IJNSA_ILi8EEESG_EEENS5_IJSG_SB_EEEEEEEvNS4_8identityES12_S1C_vS1D_EENS_8epilogue10collective6detail29Sm90TmaWarpSpecializedAdapterINS1G_15DefaultEpilogueISI_SJ_SJ_NS1F_6thread17LinearCombinationISI_Li1EffLNS1K_9ScaleType4KindE0ELNS_15FloatRoundStyleE2ESI_EENS1_15EpilogueDefaultEEEEEvvEEEEvNT_6ParamsE,"ax",@progbits
	.align	128
.text._ZN7cutlass13device_kernelINS_4gemm6kernel13GemmUniversalIN4cute5tupleIJiiiiEEENS1_10collective13CollectiveMmaINS1_34MainloopSm90TmaGmmaWarpSpecializedILi12ENS5_IJNS4_1CILi1EEESB_SB_EEENS1_35KernelTmaWarpSpecializedCooperativeEEENS5_IJNSA_ILi256EEENSA_ILi32EEESG_EEENS_10bfloat16_tENS5_IJlSB_lEEESI_SJ_NS4_8TiledMMAINS4_8MMA_AtomIJNS4_4SM904GMMA27MMA_64x32x16_F32BF16BF16_SSILNSN_5MajorE0ELSP_0ELNSN_7ScaleInE1ELSQ_1EEEEEENS4_6LayoutINS5_IJNSA_ILi2EEESB_SB_EEENS5_IJSB_NSA_ILi0EEESW_EEEEENS5_IJNS4_10UnderscoreESZ_SZ_EEEEENS4_13SM90_TMA_LOADENS4_14ComposedLayoutINS4_7SwizzleILi2ELi4ELi3EEENS4_18smem_ptr_flag_bitsILi16EEENST_INS5_IJNSA_ILi8EEESG_EEENS5_IJSG_SB_EEEEEEEvNS4_8identityES12_S1C_vS1D_EENS_8epilogue10collective6detail29Sm90TmaWarpSpecializedAdapterINS1G_15DefaultEpilogueISI_SJ_SJ_NS1F_6thread17LinearCombinationISI_Li1EffLNS1K_9ScaleType4KindE0ELNS_15FloatRoundStyleE2ESI_EENS1_15EpilogueDefaultEEEEEvvEEEEvNT_6ParamsE:
        .type           _ZN7cutlass13device_kernelINS_4gemm6kernel13GemmUniversalIN4cute5tupleIJiiiiEEENS1_10collective13CollectiveMmaINS1_34MainloopSm90TmaGmmaWarpSpecializedILi12ENS5_IJNS4_1CILi1EEESB_SB_EEENS1_35KernelTmaWarpSpecializedCooperativeEEENS5_IJNSA_ILi256EEENSA_ILi32EEESG_EEENS_10bfloat16_tENS5_IJlSB_lEEESI_SJ_NS4_8TiledMMAINS4_8MMA_AtomIJNS4_4SM904GMMA27MMA_64x32x16_F32BF16BF16_SSILNSN_5MajorE0ELSP_0ELNSN_7ScaleInE1ELSQ_1EEEEEENS4_6LayoutINS5_IJNSA_ILi2EEESB_SB_EEENS5_IJSB_NSA_ILi0EEESW_EEEEENS5_IJNS4_10UnderscoreESZ_SZ_EEEEENS4_13SM90_TMA_LOADENS4_14ComposedLayoutINS4_7SwizzleILi2ELi4ELi3EEENS4_18smem_ptr_flag_bitsILi16EEENST_INS5_IJNSA_ILi8EEESG_EEENS5_IJSG_SB_EEEEEEEvNS4_8identityES12_S1C_vS1D_EENS_8epilogue10collective6detail29Sm90TmaWarpSpecializedAdapterINS1G_15DefaultEpilogueISI_SJ_SJ_NS1F_6thread17LinearCombinationISI_Li1EffLNS1K_9ScaleType4KindE0ELNS_15FloatRoundStyleE2ESI_EENS1_15EpilogueDefaultEEEEEvvEEEEvNT_6ParamsE,@function
        .size           _ZN7cutlass13device_kernelINS_4gemm6kernel13GemmUniversalIN4cute5tupleIJiiiiEEENS1_10collective13CollectiveMmaINS1_34MainloopSm90TmaGmmaWarpSpecializedILi12ENS5_IJNS4_1CILi1EEESB_SB_EEENS1_35KernelTmaWarpSpecializedCooperativeEEENS5_IJNSA_ILi256EEENSA_ILi32EEESG_EEENS_10bfloat16_tENS5_IJlSB_lEEESI_SJ_NS4_8TiledMMAINS4_8MMA_AtomIJNS4_4SM904GMMA27MMA_64x32x16_F32BF16BF16_SSILNSN_5MajorE0ELSP_0ELNSN_7ScaleInE1ELSQ_1EEEEEENS4_6LayoutINS5_IJNSA_ILi2EEESB_SB_EEENS5_IJSB_NSA_ILi0EEESW_EEEEENS5_IJNS4_10UnderscoreESZ_SZ_EEEEENS4_13SM90_TMA_LOADENS4_14ComposedLayoutINS4_7SwizzleILi2ELi4ELi3EEENS4_18smem_ptr_flag_bitsILi16EEENST_INS5_IJNSA_ILi8EEESG_EEENS5_IJSG_SB_EEEEEEEvNS4_8identityES12_S1C_vS1D_EENS_8epilogue10collective6detail29Sm90TmaWarpSpecializedAdapterINS1G_15DefaultEpilogueISI_SJ_SJ_NS1F_6thread17LinearCombinationISI_Li1EffLNS1K_9ScaleType4KindE0ELNS_15FloatRoundStyleE2ESI_EENS1_15EpilogueDefaultEEEEEvvEEEEvNT_6ParamsE,(.L_x_147 - _ZN7cutlass13device_kernelINS_4gemm6kernel13GemmUniversalIN4cute5tupleIJiiiiEEENS1_10collective13CollectiveMmaINS1_34MainloopSm90TmaGmmaWarpSpecializedILi12ENS5_IJNS4_1CILi1EEESB_SB_EEENS1_35KernelTmaWarpSpecializedCooperativeEEENS5_IJNSA_ILi256EEENSA_ILi32EEESG_EEENS_10bfloat16_tENS5_IJlSB_lEEESI_SJ_NS4_8TiledMMAINS4_8MMA_AtomIJNS4_4SM904GMMA27MMA_64x32x16_F32BF16BF16_SSILNSN_5MajorE0ELSP_0ELNSN_7ScaleInE1ELSQ_1EEEEEENS4_6LayoutINS5_IJNSA_ILi2EEESB_SB_EEENS5_IJSB_NSA_ILi0EEESW_EEEEENS5_IJNS4_10UnderscoreESZ_SZ_EEEEENS4_13SM90_TMA_LOADENS4_14ComposedLayoutINS4_7SwizzleILi2ELi4ELi3EEENS4_18smem_ptr_flag_bitsILi16EEENST_INS5_IJNSA_ILi8EEESG_EEENS5_IJSG_SB_EEEEEEEvNS4_8identityES12_S1C_vS1D_EENS_8epilogue10collective6detail29Sm90TmaWarpSpecializedAdapterINS1G_15DefaultEpilogueISI_SJ_SJ_NS1F_6thread17LinearCombinationISI_Li1EffLNS1K_9ScaleType4KindE0ELNS_15FloatRoundStyleE2ESI_EENS1_15EpilogueDefaultEEEEEvvEEEEvNT_6ParamsE)
        .other          _ZN7cutlass13device_kernelINS_4gemm6kernel13GemmUniversalIN4cute5tupleIJiiiiEEENS1_10collective13CollectiveMmaINS1_34MainloopSm90TmaGmmaWarpSpecializedILi12ENS5_IJNS4_1CILi1EEESB_SB_EEENS1_35KernelTmaWarpSpecializedCooperativeEEENS5_IJNSA_ILi256EEENSA_ILi32EEESG_EEENS_10bfloat16_tENS5_IJlSB_lEEESI_SJ_NS4_8TiledMMAINS4_8MMA_AtomIJNS4_4SM904GMMA27MMA_64x32x16_F32BF16BF16_SSILNSN_5MajorE0ELSP_0ELNSN_7ScaleInE1ELSQ_1EEEEEENS4_6LayoutINS5_IJNSA_ILi2EEESB_SB_EEENS5_IJSB_NSA_ILi0EEESW_EEEEENS5_IJNS4_10UnderscoreESZ_SZ_EEEEENS4_13SM90_TMA_LOADENS4_14ComposedLayoutINS4_7SwizzleILi2ELi4ELi3EEENS4_18smem_ptr_flag_bitsILi16EEENST_INS5_IJNSA_ILi8EEESG_EEENS5_IJSG_SB_EEEEEEEvNS4_8identityES12_S1C_vS1D_EENS_8epilogue10collective6detail29Sm90TmaWarpSpecializedAdapterINS1G_15DefaultEpilogueISI_SJ_SJ_NS1F_6thread17LinearCombinationISI_Li1EffLNS1K_9ScaleType4KindE0ELNS_15FloatRoundStyleE2ESI_EENS1_15EpilogueDefaultEEEEEvvEEEEvNT_6ParamsE,@"STO_CUDA_ENTRY STV_DEFAULT"
_ZN7cutlass13device_kernelINS_4gemm6kernel13GemmUniversalIN4cute5tupleIJiiiiEEENS1_10collective13CollectiveMmaINS1_34MainloopSm90TmaGmmaWarpSpecializedILi12ENS5_IJNS4_1CILi1EEESB_SB_EEENS1_35KernelTmaWarpSpecializedCooperativeEEENS5_IJNSA_ILi256EEENSA_ILi32EEESG_EEENS_10bfloat16_tENS5_IJlSB_lEEESI_SJ_NS4_8TiledMMAINS4_8MMA_AtomIJNS4_4SM904GMMA27MMA_64x32x16_F32BF16BF16_SSILNSN_5MajorE0ELSP_0ELNSN_7ScaleInE1ELSQ_1EEEEEENS4_6LayoutINS5_IJNSA_ILi2EEESB_SB_EEENS5_IJSB_NSA_ILi0EEESW_EEEEENS5_IJNS4_10UnderscoreESZ_SZ_EEEEENS4_13SM90_TMA_LOADENS4_14ComposedLayoutINS4_7SwizzleILi2ELi4ELi3EEENS4_18smem_ptr_flag_bitsILi16EEENST_INS5_IJNSA_ILi8EEESG_EEENS5_IJSG_SB_EEEEEEEvNS4_8identityES12_S1C_vS1D_EENS_8epilogue10collective6detail29Sm90TmaWarpSpecializedAdapterINS1G_15DefaultEpilogueISI_SJ_SJ_NS1F_6thread17LinearCombinationISI_Li1EffLNS1K_9ScaleType4KindE0ELNS_15FloatRoundStyleE2ESI_EENS1_15EpilogueDefaultEEEEEvvEEEEvNT_6ParamsE:
[----:B------:R-:W0:Y:S01]  /*0000*/  LDC R1, c[0x0][0x28] ;  /* 0x00000a00ff017b82 */ /* 0x000e220000000800 */
[----:B------:R-:W1:Y:S01]  /*0010*/  S2R R3, SR_TID.X ;  /* 0x0000000000037919 */ /* 0x000e620000002100 */
[----:B------:R-:W-:Y:S01]  /*0020*/  ELECT P0, URZ, PT ;  /* 0x00000000003f782f */ /* 0x000fe20003800000 */
[----:B------:R-:W-:Y:S01]  /*0030*/  BSSY B0, `(.L_x_0) ;  /* 0x000000f000007945 */ /* 0x000fe20003800000 */
[--C-:B-1----:R-:W-:Y:S02]  /*0040*/  SHF.R.U32.HI R0, RZ, 0x5, R3.reuse ;  /* 0x00000005ff007819 */ /* 0x102fe40000011603 */
[----:B------:R-:W-:-:S03]  /*0050*/  SHF.R.U32.HI R14, RZ, 0x7, R3 ;  /* 0x00000007ff0e7819 */ /* 0x000fc60000011603 */
[----:B------:R-:W1:Y:S04]  /*0060*/  SHFL.IDX PT, R4, R0, RZ, 0x1f ;  /* 0x00001fff00047589 */ /* 0x000e6800000e0000 */
[----:B------:R2:W3:Y:S01]  /*0070*/  SHFL.IDX PT, R10, R14, RZ, 0x1f ;  /* 0x00001fff0e0a7589 */ /* 0x0004e200000e0000 */
[----:B-1----:R-:W-:-:S13]  /*0080*/  ISETP.NE.OR P0, PT, R4, RZ, !P0 ;  /* 0x000000ff0400720c */ /* 0x002fda0004705670 */
[----:B0-23--:R-:W-:Y:S05]  /*0090*/  @P0 BRA `(.L_x_1) ;  /* 0x0000000000200947 */ /* 0x00dfea0003800000 */
[----:B------:R-:W-:Y:S02]  /*00a0*/  ULDC.64 UR4, c[0x0][0x198] ;  /* 0x0000660000047ab9 */ /* 0x000fe40000000a00 */
[----:B------:R-:W-:Y:S02]  /*00b0*/  UIADD3 UR6, UP0, UR4, 0xf0, URZ ;  /* 0x000000f004067890 */ /* 0x000fe4000ff1e03f */
[----:B------:R-:W-:Y:S02]  /*00c0*/  UIADD3 UR4, UP1, UR4, 0x1f0, URZ ;  /* 0x000001f004047890 */ /* 0x000fe4000ff3e03f */
[----:B------:R-:W-:Y:S02]  /*00d0*/  UIADD3.X UR7, URZ, UR5, URZ, UP0, !UPT ;  /* 0x000000053f077290 */ /* 0x000fe400087fe43f */
[----:B------:R-:W-:-:S07]  /*00e0*/  UIADD3.X UR5, URZ, UR5, URZ, UP1, !UPT ;  /* 0x000000053f057290 */ /* 0x000fce0008ffe43f */
[----:B------:R0:W-:Y:S02]  /*00f0*/  UTMACCTL.PF [UR6] ;  /* 0x00000000060079b9 */ /* 0x0001e40008040000 */
[----:B------:R0:W-:Y:S02]  /*0100*/  UTMACCTL.PF [UR4] ;  /* 0x00000000040079b9 */ /* 0x0001e40008040000 */
[----:B0-----:R-:W-:Y:S01]  /*0110*/  NOP ;  /* 0x0000000000007918 */ /* 0x001fe20000000000 */
.L_x_1:
[----:B------:R-:W-:Y:S05]  /*0120*/  BSYNC B0 ;  /* 0x0000000000007941 */ /* 0x000fea0003800000 */
.L_x_0:
[----:B------:R-:W0:Y:S02]  /*0130*/  SHFL.IDX PT, R2, R0, RZ, 0x1f ;  /* 0x00001fff00027589 */ /* 0x000e2400000e0000 */
[----:B0-----:R-:W-:-:S13]  /*0140*/  ISETP.NE.AND P0, PT, R2, RZ, PT ;  /* 0x000000ff0200720c */ /* 0x001fda0003f05270 */
[----:B------:R-:W-:Y:S05]  /*0150*/  @P0 BRA `(.L_x_2) ;  /* 0x0000000000a40947 */ /* 0x000fea0003800000 */
[----:B------:R-:W-:Y:S01]  /*0160*/  ELECT P0, URZ, PT ;  /* 0x00000000003f782f */ /* 0x000fe20003800000 */
[----:B------:R-:W-:-:S12]  /*0170*/  BSSY B0, `(.L_x_2) ;  /* 0x0000027000007945 */ /* 0x000fd80003800000 */
[----:B------:R-:W-:Y:S05]  /*0180*/  @!P0 BRA `(.L_x_3) ;  /* 0x0000000000948947 */ /* 0x000fea0003800000 */
[----:B------:R-:W0:Y:S01]  /*0190*/  S2UR UR8, SR_CgaCtaId ;  /* 0x00000000000879c3 */ /* 0x000e220000008800 */
[----:B------:R-:W-:Y:S01]  /*01a0*/  UMOV UR4, 0x400 ;  /* 0x0000040000047882 */ /* 0x000fe20000000000 */
[----:B------:R-:W-:Y:S01]  /*01b0*/  UMOV UR5, 0x1 ;  /* 0x0000000100057882 */ /* 0x000fe20000000000 */
[----:B------:R-:W-:Y:S02]  /*01c0*/  UMOV UR6, 0x100 ;  /* 0x0000010000067882 */ /* 0x000fe40000000000 */
[----:B------:R-:W-:-:S04]  /*01d0*/  UIADD3 UR6, -UR6, 0x100000, URZ ;  /* 0x0010000006067890 */ /* 0x000fc8000fffe13f */
[----:B------:R-:W-:Y:S02]  /*01e0*/  USHF.L.U32 UR7, UR6, 0xb, URZ ;  /* 0x0000000b06077899 */ /* 0x000fe4000800063f */
[----:B------:R-:W-:Y:S02]  /*01f0*/  USHF.L.U32 UR6, UR6, 0x1, URZ ;  /* 0x0000000106067899 */ /* 0x000fe4000800063f */
[----:B0-----:R-:W-:Y:S02]  /*0200*/  ULEA UR8, UR8, UR4, 0x18 ;  /* 0x0000000408087291 */ /* 0x001fe4000f8ec03f */
[----:B------:R-:W-:-:S04]  /*0210*/  UIADD3 UR4, -UR5, 0x100000, URZ ;  /* 0x0010000005047890 */ /* 0x000fc8000fffe13f */
[----:B------:R-:W-:Y:S02]  /*0220*/  USHF.L.U32 UR5, UR4, 0xb, URZ ;  /* 0x0000000b04057899 */ /* 0x000fe4000800063f */
[----:B------:R-:W-:Y:S01]  /*0230*/  USHF.L.U32 UR4, UR4, 0x1, URZ ;  /* 0x0000000104047899 */ /* 0x000fe2000800063f */
[----:B------:R-:W0:Y:S11]  /*0240*/  FENCE.VIEW.ASYNC.S ;  /* 0x00000000000073c6 */ /* 0x000e360000000000 */
[----:B0-----:R0:W1:Y:S01]  /*0250*/  SYNCS.EXCH.64 URZ, [UR8], UR4 ;  /* 0x00000004083f75b2 */ /* 0x0010620008000100 */
[----:B------:R0:W2:Y:S01]  /*0260*/  SYNCS.EXCH.64 URZ, [UR8+0x60], UR6 ;  /* 0x00006006083f75b2 */ /* 0x0000a20008000100 */
[----:B------:R0:W3:Y:S01]  /*0270*/  SYNCS.EXCH.64 URZ, [UR8+0x8], UR4 ;  /* 0x00000804083f75b2 */ /* 0x0000e20008000100 */
[----:B------:R0:W4:Y:S01]  /*0280*/  SYNCS.EXCH.64 URZ, [UR8+0x68], UR6 ;  /* 0x00006806083f75b2 */ /* 0x0001220008000100 */
[----:B------:R0:W0:Y:S01]  /*0290*/  SYNCS.EXCH.64 URZ, [UR8+0x10], UR4 ;  /* 0x00001004083f75b2 */ /* 0x0000220008000100 */
        /* <DEDUP_REMOVED lines=19> */
[----:B-1----:R-:W-:Y:S01]  /*03d0*/  NOP ;  /* 0x0000000000007918 */ /* 0x002fe20000000000 */
.L_x_3:
[----:B0-----:R-:W-:Y:S05]  /*03e0*/  BSYNC B0 ;  /* 0x0000000000007941 */ /* 0x001fea0003800000 */
.L_x_2:
[----:B------:R-:W0:Y:S01]  /*03f0*/  SHFL.IDX PT, R0, R0, RZ, 0x1f ;  /* 0x00001fff00007589 */ /* 0x000e2200000e0000 */
[----:B------:R-:W-:Y:S01]  /*0400*/  ELECT P0, URZ, PT ;  /* 0x00000000003f782f */ /* 0x000fe20003800000 */
[----:B------:R-:W1:Y:S01]  /*0410*/  LDC R2, c[0x0][0x65c] ;  /* 0x00019700ff027b82 */ /* 0x000e620000000800 */
[----:B------:R-:W-:Y:S01]  /*0420*/  SHF.R.S32.HI R7, RZ, 0x1f, R4 ;  /* 0x0000001fff077819 */ /* 0x000fe20000011404 */
[----:B------:R-:W5:Y:S01]  /*0430*/  S2R R5, SR_CTAID.Y ;  /* 0x0000000000057919 */ /* 0x000f620000002600 */
[----:B------:R-:W-:Y:S01]  /*0440*/  UMOV UR4, 0x20 ;  /* 0x0000002000047882 */ /* 0x000fe20000000000 */
[----:B------:R-:W-:Y:S01]  /*0450*/  NOP ;  /* 0x0000000000007918 */ /* 0x000fe20000000000 */
[----:B------:R-:W-:Y:S01]  /*0460*/  LEA.HI R7, R7, R4, RZ, 0x2 ;  /* 0x0000000407077211 */ /* 0x000fe200078f10ff */
[----:B------:R-:W2:Y:S01]  /*0470*/  S2R R6, SR_CTAID.X ;  /* 0x0000000000067919 */ /* 0x000ea20000002500 */
[----:B------:R-:W-:Y:S01]  /*0480*/  ISETP.NE.AND P2, PT, R10, RZ, PT ;  /* 0x000000ff0a00720c */ /* 0x000fe20003f45270 */
[----:B------:R-:W-:Y:S01]  /*0490*/  NOP ;  /* 0x0000000000007918 */ /* 0x000fe20000000000 */
[----:B------:R-:W-:-:S02]  /*04a0*/  LOP3.LUT R7, R7, 0xfffffffc, RZ, 0xc0, !PT ;  /* 0xfffffffc07077812 */ /* 0x000fc400078ec0ff */
[----:B0-----:R-:W-:Y:S02]  /*04b0*/  ISETP.NE.OR P0, PT, R0, RZ, !P0 ;  /* 0x000000ff0000720c */ /* 0x001fe40004705670 */
[----:B-1----:R-:W-:-:S04]  /*04c0*/  ISETP.NE.AND P3, PT, R2, 0x1, PT ;  /* 0x000000010200780c */ /* 0x002fc80003f65270 */
[----:B------:R-:W-:Y:S01]  /*04d0*/  P2R R0, PR, RZ, 0x8 ;  /* 0x00000008ff007803 */ /* 0x000fe20000000000 */
[----:B------:R-:W-:Y:S01]  /*04e0*/  IMAD.IADD R0, R4, 0x1, -R7 ;  /* 0x0000000104007824 */ /* 0x000fe200078e0a07 */
[----:B------:R-:W-:Y:S01]  /*04f0*/  LOP3.LUT R4, R3, 0x7f, RZ, 0xc0, !PT ;  /* 0x0000007f03047812 */ /* 0x000fe200078ec0ff */
[----:B------:R-:W-:-:S03]  /*0500*/  IMAD.MOV.U32 R7, RZ, RZ, RZ ;  /* 0x000000ffff077224 */ /* 0x000fc600078e00ff */
[----:B------:R-:W-:Y:S01]  /*0510*/  ISETP.NE.AND P1, PT, R0, 0x3, PT ;  /* 0x000000030000780c */ /* 0x000fe20003f25270 */
[----:B------:R-:W-:Y:S01]  /*0520*/  VOTEU.ALL UP0, P0 ;  /* 0x00000000003f7886 */ /* 0x000fe20000000000 */
[----:B------:R-:W-:Y:S01]  /*0530*/  VOTEU.ALL UP1, P0 ;  /* 0x00000000003f7886 */ /* 0x000fe20000020000 */
[----:B------:R-:W2:Y:S01]  /*0540*/  @P3 LDC R17, c[0x0][0x10] ;  /* 0x00000400ff113b82 */ /* 0x000ea20000000800 */
[----:B-----5:R-:W-:Y:S02]  /*0550*/  @P3 IMAD.MOV.U32 R8, RZ, RZ, R5 ;  /* 0x000000ffff083224 */ /* 0x020fe400078e0005 */
[----:B------:R-:W-:Y:S01]  /*0560*/  @!UP0 UMOV UR6, 0x400 ;  /* 0x0000040000068882 */ /* 0x000fe20000000000 */
[----:B------:R-:W-:-:S04]  /*0570*/  @!UP0 UIADD3 UR4, -UR4, 0x100000, URZ ;  /* 0x0010000004048890 */ /* 0x000fc8000fffe13f */
[----:B------:R-:W-:Y:S02]  /*0580*/  @!UP0 USHF.L.U32 UR5, UR4, 0xb, URZ ;  /* 0x0000000b04058899 */ /* 0x000fe4000800063f */
[----:B------:R-:W-:Y:S01]  /*0590*/  @!UP0 USHF.L.U32 UR4, UR4, 0x1, URZ ;  /* 0x0000000104048899 */ /* 0x000fe2000800063f */
[----:B------:R-:W-:Y:S01]  /*05a0*/  @P3 IMAD.MOV.U32 R9, RZ, RZ, RZ ;  /* 0x000000ffff093224 */ /* 0x000fe200078e00ff */
[----:B------:R-:W0:Y:S08]  /*05b0*/  @!UP0 S2UR UR7, SR_CgaCtaId ;  /* 0x00000000000789c3 */ /* 0x000e300000008800 */
[----:B------:R-:W1:Y:S01]  /*05c0*/  @!P3 LDC R11, c[0x0][0xc] ;  /* 0x00000300ff0bbb82 */ /* 0x000e620000000800 */
[----:B--2---:R-:W-:Y:S01]  /*05d0*/  @P3 IMAD.WIDE.U32 R16, R6, R17, R8 ;  /* 0x0000001106103225 */ /* 0x004fe200078e0008 */
[----:B0-----:R-:W-:Y:S01]  /*05e0*/  @!UP0 ULEA UR8, UR7, UR6, 0x18 ;  /* 0x0000000607088291 */ /* 0x001fe2000f8ec03f */
[----:B------:R-:W-:-:S02]  /*05f0*/  VOTEU.ALL UP0, P0 ;  /* 0x00000000003f7886 */ /* 0x000fc40000000000 */
[----:B------:R-:W-:Y:S01]  /*0600*/  ULDC UR6, c[0x0][0xc] ;  /* 0x0000030000067ab9 */ /* 0x000fe20000000800 */
[----:B------:R-:W-:Y:S01]  /*0610*/  ISETP.EQ.OR P0, PT, R0, RZ, !P1 ;  /* 0x000000ff0000720c */ /* 0x000fe20004f02670 */
[----:B------:R-:W-:-:S03]  /*0620*/  ULDC UR7, c[0x0][0x10] ;  /* 0x0000040000077ab9 */ /* 0x000fc60000000800 */
[C---:B------:R-:W-:Y:S01]  /*0630*/  ISETP.EQ.AND P0, PT, R10.reuse, RZ, P0 ;  /* 0x000000ff0a00720c */ /* 0x040fe20000702270 */
[----:B------:R-:W-:Y:S02]  /*0640*/  VIADD R10, R10, 0xffffffff ;  /* 0xffffffff0a0a7836 */ /* 0x000fe40000000000 */
[----:B-1----:R-:W-:Y:S01]  /*0650*/  @!P3 IMAD.WIDE.U32 R8, R11, R5, R6 ;  /* 0x000000050b08b225 */ /* 0x002fe200078e0006 */
[----:B------:R-:W0:Y:S02]  /*0660*/  FENCE.VIEW.ASYNC.S ;  /* 0x00000000000073c6 */ /* 0x000e240000000000 */
[----:B0-----:R-:W3:Y:S01]  /*0670*/  @!UP0 SYNCS.EXCH.64 URZ, [UR8+0xd0], UR4 ;  /* 0x0000d004083f85b2 */ /* 0x001ee20008000100 */
[----:B------:R-:W-:Y:S01]  /*0680*/  SEL R18, RZ, 0x1, !P0 ;  /* 0x00000001ff127807 */ /* 0x000fe20004000000 */
[----:B------:R-:W-:Y:S01]  /*0690*/  @P3 IMAD.MOV.U32 R11, RZ, RZ, RZ ;  /* 0x000000ffff0b3224 */ /* 0x000fe200078e00ff */
[----:B------:R-:W-:Y:S01]  /*06a0*/  ISETP.GE.U32.AND P1, PT, R10, 0x2, PT ;  /* 0x000000020a00780c */ /* 0x000fe20003f26070 */
[----:B------:R-:W-:-:S02]  /*06b0*/  @!P3 IMAD.MOV.U32 R16, RZ, RZ, R8 ;  /* 0x000000ffff10b224 */ /* 0x000fc400078e0008 */
[----:B------:R-:W-:Y:S01]  /*06c0*/  @P3 IMAD.IADD R17, R17, 0x1, R11 ;  /* 0x0000000111113824 */ /* 0x000fe200078e020b */
[----:B------:R-:W-:Y:S01]  /*06d0*/  SEL R18, R18, 0x2, P1 ;  /* 0x0000000212127807 */ /* 0x000fe20000800000 */
[----:B------:R-:W-:Y:S01]  /*06e0*/  @!P3 IMAD.MOV.U32 R17, RZ, RZ, R9 ;  /* 0x000000ffff11b224 */ /* 0x000fe200078e0009 */
[----:B------:R0:W3:Y:S01]  /*06f0*/  @!UP1 SYNCS.EXCH.64 URZ, [UR8+0xd8], UR4 ;  /* 0x0000d804083f95b2 */ /* 0x0000e20008000100 */
[----:B------:R-:W-:Y:S01]  /*0700*/  NOP ;  /* 0x0000000000007918 */ /* 0x000fe20000000000 */
[----:B0-----:R-:W-:-:S03]  /*0710*/  UIMAD.WIDE.U32 UR4, UR6, UR7, URZ ;  /* 0x00000007060472a5 */ /* 0x001fc6000f8e003f */
[----:B------:R-:W-:Y:S02]  /*0720*/  ULDC UR6, c[0x0][0x14] ;  /* 0x0000050000067ab9 */ /* 0x000fe40000000800 */
[----:B------:R-:W-:Y:S02]  /*0730*/  UIMAD.WIDE.U32 UR36, UR4, UR6, URZ ;  /* 0x00000006042472a5 */ /* 0x000fe4000f8e003f */
[----:B------:R-:W-:-:S04]  /*0740*/  UIMAD UR42, UR5, UR6, URZ ;  /* 0x00000006052a72a4 */ /* 0x000fc8000f8e023f */
[----:B------:R-:W-:Y:S01]  /*0750*/  UIADD3 UR42, UR37, UR42, URZ ;  /* 0x0000002a252a7290 */ /* 0x000fe2000fffe03f */
[----:B---34-:R-:W-:Y:S06]  /*0760*/  BAR.SYNC.DEFER_BLOCKING 0x0 ;  /* 0x0000000000007b1d */ /* 0x018fec0000010000 */
[----:B------:R-:W-:Y:S05]  /*0770*/  @!P2 BRA `(.L_x_4) ;  /* 0x0000004000cca947 */ /* 0x000fea0003800000 */
[----:B------:R-:W-:-:S13]  /*0780*/  ISETP.GT.U32.AND P0, PT, R10, 0x1, PT ;  /* 0x000000010a00780c */ /* 0x000fda0003f04070 */
[----:B------:R-:W-:Y:S05]  /*0790*/  @P0 EXIT ;  /* 0x000000000000094d */ /* 0x000fea0003800000 */
[----:B------:R-:W-:Y:S01]  /*07a0*/  ULDC.64 UR4, c[0x0][0x650] ;  /* 0x0001940000047ab9 */ /* 0x000fe20000000a00 */
[----:B------:R-:W-:Y:S01]  /*07b0*/  PRMT R0, RZ, 0x7610, R0 ;  /* 0x00007610ff007816 */ /* 0x000fe20000000000 */
[----:B------:R-:W-:Y:S01]  /*07c0*/  IMAD.MOV.U32 R69, RZ, RZ, -0x1 ;  /* 0xffffffffff457424 */ /* 0x000fe200078e00ff */
[----:B------:R-:W-:Y:S01]  /*07d0*/  ISETP.GE.U32.AND P0, PT, R16, UR4, PT ;  /* 0x0000000410007c0c */ /* 0x000fe2000bf06070 */
[----:B------:R-:W-:Y:S02]  /*07e0*/  IMAD.MOV.U32 R68, RZ, RZ, -0x1 ;  /* 0xffffffffff447424 */ /* 0x000fe400078e00ff */
[----:B------:R-:W-:Y:S01]  /*07f0*/  IMAD.MOV.U32 R19, RZ, RZ, -0x1 ;  /* 0xffffffffff137424 */ /* 0x000fe200078e00ff */
[----:B------:R-:W-:-:S13]  /*0800*/  ISETP.GE.U32.AND.EX P0, PT, R17, UR5, PT, P0 ;  /* 0x0000000511007c0c */ /* 0x000fda000bf06100 */
[----:B------:R-:W-:Y:S05]  /*0810*/  @P0 BRA `(.L_x_5) ;  /* 0x0000000400580947 */ /* 0x000fea0003800000 */
[----:B------:R-:W0:Y:S01]  /*0820*/  LDC.64 R20, c[0x0][0x628] ;  /* 0x00018a00ff147b82 */ /* 0x000e220000000a00 */
[----:B------:R-:W-:Y:S02]  /*0830*/  IMAD.MOV.U32 R8, RZ, RZ, R16 ;  /* 0x000000ffff087224 */ /* 0x000fe400078e0010 */
[----:B------:R-:W-:-:S05]  /*0840*/  IMAD.MOV.U32 R9, RZ, RZ, R17 ;  /* 0x000000ffff097224 */ /* 0x000fca00078e0011 */
[----:B------:R-:W1:Y:S08]  /*0850*/  LDC R0, c[0x0][0x630] ;  /* 0x00018c00ff007b82 */ /* 0x000e700000000800 */
[----:B------:R-:W2:Y:S01]  /*0860*/  LDC.64 R22, c[0x0][0x620] ;  /* 0x00018800ff167b82 */ /* 0x000ea20000000a00 */
[----:B0-----:R-:W-:-:S04]  /*0870*/  ISETP.NE.U32.AND P0, PT, R20, RZ, PT ;  /* 0x000000ff1400720c */ /* 0x001fc80003f05070 */
[----:B------:R-:W-:-:S13]  /*0880*/  ISETP.NE.AND.EX P0, PT, R21, RZ, PT, P0 ;  /* 0x000000ff1500720c */ /* 0x000fda0003f05300 */
[----:B-12---:R-:W-:Y:S05]  /*0890*/  @!P0 BRA `(.L_x_6) ;  /* 0x0000000000288947 */ /* 0x006fea0003800000 */
[----:B------:R-:W0:Y:S02]  /*08a0*/  LDC R13, c[0x0][0x634] ;  /* 0x00018d00ff0d7b82 */ /* 0x000e240000000800 */
[----:B0-----:R-:W-:-:S05]  /*08b0*/  IADD3 R13, P0, R16, R13, RZ ;  /* 0x0000000d100d7210 */ /* 0x001fca0007f1e0ff */
[----:B------:R-:W-:-:S04]  /*08c0*/  IMAD.X R15, RZ, RZ, R17, P0 ;  /* 0x000000ffff0f7224 */ /* 0x000fc800000e0611 */
[----:B------:R-:W-:-:S04]  /*08d0*/  IMAD.WIDE.U32 R8, R15, R20, RZ ;  /* 0x000000140f087225 */ /* 0x000fc800078e00ff */
[----:B------:R-:W-:-:S04]  /*08e0*/  IMAD.WIDE.U32 R10, P0, R13, R21, R8 ;  /* 0x000000150d0a7225 */ /* 0x000fc80007800008 */
[----:B------:R-:W-:-:S04]  /*08f0*/  IMAD.WIDE.U32 R8, R13, R20, RZ ;  /* 0x000000140d087225 */ /* 0x000fc800078e00ff */
[----:B------:R-:W-:Y:S01]  /*0900*/  IMAD.X R13, RZ, RZ, RZ, P0 ;  /* 0x000000ffff0d7224 */ /* 0x000fe200000e06ff */
[----:B------:R-:W-:Y:S01]  /*0910*/  IADD3 RZ, P0, R9, R10, RZ ;  /* 0x0000000a09ff7210 */ /* 0x000fe20007f1e0ff */
[----:B------:R-:W-:-:S04]  /*0920*/  IMAD.MOV.U32 R12, RZ, RZ, R11 ;  /* 0x000000ffff0c7224 */ /* 0x000fc800078e000b */
[----:B------:R-:W-:-:S08]  /*0930*/  IMAD.WIDE.U32.X R8, R15, R21, R12, P0 ;  /* 0x000000150f087225 */ /* 0x000fd000000e040c */
.L_x_6:
[-CC-:B------:R-:W-:Y:S01]  /*0940*/  SHF.R.U64 R25, R8, R0.reuse, R9.reuse ;  /* 0x0000000008197219 */ /* 0x180fe20000001209 */
[----:B------:R-:W0:Y:S01]  /*0950*/  LDC R12, c[0x0][0x618] ;  /* 0x00018600ff0c7b82 */ /* 0x000e220000000800 */
[----:B------:R-:W-:Y:S01]  /*0960*/  SHF.R.U32.HI R7, RZ, R0, R9 ;  /* 0x00000000ff077219 */ /* 0x000fe20000011609 */
[----:B------:R-:W-:Y:S01]  /*0970*/  ULDC UR4, c[0x0][0x150] ;  /* 0x0000540000047ab9 */ /* 0x000fe20000000800 */
[----:B------:R-:W-:Y:S02]  /*0980*/  IADD3 R11, P0, RZ, -R25, RZ ;  /* 0x80000019ff0b7210 */ /* 0x000fe40007f1e0ff */
[----:B------:R-:W-:-:S03]  /*0990*/  I2FP.F32.U32 R0, R6 ;  /* 0x0000000600007245 */ /* 0x000fc60000201000 */
[----:B------:R-:W1:Y:S01]  /*09a0*/  LDC.64 R30, c[0x0][0x640] ;  /* 0x00019000ff1e7b82 */ /* 0x000e620000000a00 */
[----:B------:R-:W-:Y:S02]  /*09b0*/  IMAD.X R13, RZ, RZ, ~R7, P0 ;  /* 0x000000ffff0d7224 */ /* 0x000fe400000e0e07 */
[----:B------:R-:W-:Y:S01]  /*09c0*/  FMUL R0, R0, UR4 ;  /* 0x0000000400007c20 */ /* 0x000fe20008400000 */
[----:B------:R-:W-:Y:S01]  /*09d0*/  IMAD.WIDE.U32 R8, R11, R22, R16 ;  /* 0x000000160b087225 */ /* 0x000fe200078e0010 */
[----:B------:R-:W-:-:S03]  /*09e0*/  ULDC UR4, c[0x0][0x154] ;  /* 0x0000550000047ab9 */ /* 0x000fc60000000800 */
[----:B------:R-:W-:Y:S01]  /*09f0*/  IMAD R10, R13, R22, RZ ;  /* 0x000000160d0a7224 */ /* 0x000fe200078e02ff */
[----:B------:R-:W2:Y:S01]  /*0a00*/  LDC R7, c[0x0][0x144] ;  /* 0x00005100ff077b82 */ /* 0x000ea20000000800 */
[----:B------:R-:W3:Y:S02]  /*0a10*/  F2I.U32.TRUNC.NTZ R0, R0 ;  /* 0x0000000000007305 */ /* 0x000ee4000020f000 */
[----:B------:R-:W-:-:S04]  /*0a20*/  IMAD R11, R11, R23, R10 ;  /* 0x000000170b0b7224 */ /* 0x000fc800078e020a */
[----:B------:R-:W-:Y:S01]  /*0a30*/  IMAD.IADD R9, R9, 0x1, R11 ;  /* 0x0000000109097824 */ /* 0x000fe200078e020b */
[----:B------:R-:W4:Y:S01]  /*0a40*/  LDC R24, c[0x0][0x608] ;  /* 0x00018200ff187b82 */ /* 0x000f220000000800 */
[----:B------:R-:W-:-:S03]  /*0a50*/  IMAD.MOV.U32 R11, RZ, RZ, -0x1 ;  /* 0xffffffffff0b7424 */ /* 0x000fc600078e00ff */
[-CC-:B0-----:R-:W-:Y:S02]  /*0a60*/  SHF.R.U64 R22, R8, R12.reuse, R9.reuse ;  /* 0x0000000c08167219 */ /* 0x181fe40000001209 */
[----:B------:R-:W-:Y:S02]  /*0a70*/  I2FP.F32.U32 R8, R5 ;  /* 0x0000000500087245 */ /* 0x000fe40000201000 */
[----:B------:R-:W0:Y:S01]  /*0a80*/  LDC R28, c[0x0][0x658] ;  /* 0x00019600ff1c7b82 */ /* 0x000e220000000800 */
[----:B-1----:R-:W-:Y:S01]  /*0a90*/  ISETP.NE.U32.AND P0, PT, R30, RZ, PT ;  /* 0x000000ff1e00720c */ /* 0x002fe20003f05070 */
[----:B---3--:R-:W-:Y:S02]  /*0aa0*/  IMAD.MOV R10, RZ, RZ, -R0 ;  /* 0x000000ffff0a7224 */ /* 0x008fe400078e0a00 */
[----:B------:R-:W-:Y:S01]  /*0ab0*/  FMUL R8, R8, UR4 ;  /* 0x0000000408087c20 */ /* 0x000fe20008400000 */
[----:B------:R-:W-:Y:S02]  /*0ac0*/  SHF.R.U32.HI R9, RZ, R12, R9 ;  /* 0x0000000cff097219 */ /* 0x000fe40000011609 */
[----:B------:R-:W-:Y:S01]  /*0ad0*/  ISETP.NE.AND.EX P0, PT, R31, RZ, PT, P0 ;  /* 0x000000ff1f00720c */ /* 0x000fe20003f05300 */
[----:B------:R1:W3:Y:S01]  /*0ae0*/  F2I.U32.TRUNC.NTZ R15, R8 ;  /* 0x00000008000f7305 */ /* 0x0002e2000020f000 */
[----:B------:R-:W1:Y:S01]  /*0af0*/  LDC R20, c[0x0][0x148] ;  /* 0x00005200ff147b82 */ /* 0x000e620000000800 */
[----:B--2---:R-:W-:-:S07]  /*0b00*/  IMAD R0, R7, R10, R6 ;  /* 0x0000000a07007224 */ /* 0x004fce00078e0206 */
[----:B------:R-:W2:Y:S01]  /*0b10*/  LDC R26, c[0x0][0x600] ;  /* 0x00018000ff1a7b82 */ /* 0x000ea20000000800 */
[-CC-:B----4-:R-:W-:Y:S02]  /*0b20*/  SHF.R.U64 R32, R22, R24.reuse, R9.reuse ;  /* 0x0000001816207219 */ /* 0x190fe40000001209 */
[----:B------:R-:W-:Y:S01]  /*0b30*/  SHF.R.U32.HI R7, RZ, R24, R9 ;  /* 0x00000018ff077219 */ /* 0x000fe20000011609 */
[----:B------:R-:W-:-:S04]  /*0b40*/  IMAD.MOV.U32 R9, RZ, RZ, 0x1 ;  /* 0x00000001ff097424 */ /* 0x000fc800078e00ff */
[----:B------:R-:W4:Y:S01]  /*0b50*/  LDC R21, c[0x0][0x648] ;  /* 0x00019200ff157b82 */ /* 0x000f220000000800 */
[-C--:B0-----:R-:W-:Y:S02]  /*0b60*/  SHF.L.U32 R6, R11, R28.reuse, RZ ;  /* 0x0000001c0b067219 */ /* 0x081fe400000006ff */
[--C-:B------:R-:W-:Y:S02]  /*0b70*/  SHF.R.U64 R24, R32, R28, R7.reuse ;  /* 0x0000001c20187219 */ /* 0x100fe40000001207 */
[----:B------:R-:W-:Y:S02]  /*0b80*/  LOP3.LUT R13, RZ, R6, RZ, 0x33, !PT ;  /* 0x00000006ff0d7212 */ /* 0x000fe400078e33ff */
[-C--:B------:R-:W-:Y:S01]  /*0b90*/  SHF.R.U32.HI R7, RZ, R28.reuse, R7 ;  /* 0x0000001cff077219 */ /* 0x080fe20000011607 */
[----:B------:R-:W0:Y:S01]  /*0ba0*/  LDC R23, c[0x0][0x638] ;  /* 0x00018e00ff177b82 */ /* 0x000e220000000800 */
[----:B------:R-:W-:Y:S01]  /*0bb0*/  SHF.L.U32 R12, R9, R28, RZ ;  /* 0x0000001c090c7219 */ /* 0x000fe200000006ff */
[----:B------:R-:W-:-:S06]  /*0bc0*/  IMAD.MOV.U32 R6, RZ, RZ, R24 ;  /* 0x000000ffff067224 */ /* 0x000fcc00078e0018 */
[----:B------:R-:W0:Y:S01]  /*0bd0*/  LDC R69, c[0x0][0x610] ;  /* 0x00018400ff457b82 */ /* 0x000e220000000800 */
[----:B-1-3--:R-:W-:Y:S05]  /*0be0*/  @!P0 BRA `(.L_x_7) ;  /* 0x0000000000288947 */ /* 0x00afea0003800000 */
[----:B------:R-:W1:Y:S02]  /*0bf0*/  LDC R11, c[0x0][0x64c] ;  /* 0x00019300ff0b7b82 */ /* 0x000e640000000800 */
[----:B-1----:R-:W-:-:S05]  /*0c00*/  IADD3 R11, P0, R24, R11, RZ ;  /* 0x0000000b180b7210 */ /* 0x002fca0007f1e0ff */
        /* <DEDUP_REMOVED lines=8> */
.L_x_7:
[----:B----4-:R-:W-:Y:S01]  /*0c90*/  SHF.R.U64 R6, R6, R21, R7 ;  /* 0x0000001506067219 */ /* 0x010fe20000001207 */
[----:B--2---:R-:W-:Y:S01]  /*0ca0*/  VIADD R7, R26, 0xffffffff ;  /* 0xffffffff1a077836 */ /* 0x004fe20000000000 */
[----:B------:R-:W-:Y:S01]  /*0cb0*/  LOP3.LUT R13, R32, R13, RZ, 0xc0, !PT ;  /* 0x0000000d200d7212 */ /* 0x000fe200078ec0ff */
[----:B------:R-:W-:Y:S02]  /*0cc0*/  IMAD.MOV R15, RZ, RZ, -R15 ;  /* 0x000000ffff0f7224 */ /* 0x000fe400078e0a0f */
[----:B------:R-:W-:Y:S02]  /*0cd0*/  IMAD.MOV R8, RZ, RZ, -R6 ;  /* 0x000000ffff087224 */ /* 0x000fe400078e0a06 */
[----:B------:R-:W-:Y:S01]  /*0ce0*/  IMAD R13, R12, R6, R13 ;  /* 0x000000060c0d7224 */ /* 0x000fe200078e020d */
[----:B------:R-:W-:Y:S01]  /*0cf0*/  LOP3.LUT R6, R22, R7, RZ, 0xc0, !PT ;  /* 0x0000000716067212 */ /* 0x000fe200078ec0ff */
[----:B------:R-:W-:Y:S02]  /*0d00*/  @P3 IMAD R0, R20, R15, R5 ;  /* 0x0000000f14003224 */ /* 0x000fe400078e0205 */
[----:B0-----:R-:W-:-:S02]  /*0d10*/  IMAD R5, R8, R23, R24 ;  /* 0x0000001708057224 */ /* 0x001fc400078e0218 */
[----:B------:R-:W-:Y:S02]  /*0d20*/  IMAD R69, R13, R69, R0 ;  /* 0x000000450d457224 */ /* 0x000fe400078e0200 */
[----:B------:R-:W-:Y:S02]  /*0d30*/  IMAD R6, R5, R26, R6 ;  /* 0x0000001a05067224 */ /* 0x000fe400078e0206 */
[----:B------:R-:W-:Y:S02]  /*0d40*/  IMAD.MOV.U32 R0, RZ, RZ, 0x1 ;  /* 0x00000001ff007424 */ /* 0x000fe400078e00ff */
[----:B------:R-:W-:Y:S01]  /*0d50*/  IMAD.MOV.U32 R19, RZ, RZ, R25 ;  /* 0x000000ffff137224 */ /* 0x000fe200078e0019 */
[----:B------:R-:W-:Y:S02]  /*0d60*/  SEL R68, R6, R69, !P3 ;  /* 0x0000004506447207 */ /* 0x000fe40005800000 */
[----:B------:R-:W-:-:S07]  /*0d70*/  SEL R69, R69, R6, !P3 ;  /* 0x0000000645457207 */ /* 0x000fce0005800000 */
.L_x_5:
[----:B------:R-:W-:-:S08]  /*0d80*/  NOP ;  /* 0x0000000000007918 */ /* 0x000fd00000000000 */
[----:B------:R-:W0:Y:S02]  /*0d90*/  USETMAXREG.TRY_ALLOC.CTAPOOL UP0, 0xe8 ;  /* 0x000000e8000079c8 */ /* 0x000e240008000600 */
[----:B0-----:R-:W-:-:S13]  /*0da0*/  PLOP3.LUT P0, PT, PT, PT, UP0, 0x80, 0x0 ;  /* 0x000000000000781c */ /* 0x001fda0003f0f008 */
[----:B------:R-:W-:Y:S05]  /*0db0*/  @!P0 BRA `(.L_x_5) ;  /* 0xfffffffc00f08947 */ /* 0x000fea000383ffff */
[----:B------:R-:W-:Y:S01]  /*0dc0*/  ULDC.64 UR4, c[0x0][0x598] ;  /* 0x0001660000047ab9 */ /* 0x000fe20000000a00 */
[----:B------:R-:W-:Y:S01]  /*0dd0*/  ULDC.64 UR38, c[0x0][0x208] ;  /* 0x0000820000267ab9 */ /* 0x000fe20000000a00 */
[----:B------:R-:W-:-:S04]  /*0de0*/  ISETP.NE.U32.AND P0, PT, RZ, UR4, PT ;  /* 0x00000004ff007c0c */ /* 0x000fc8000bf05070 */
[----:B------:R-:W-:-:S13]  /*0df0*/  ISETP.NE.AND.EX P0, PT, RZ, UR5, PT, P0 ;  /* 0x00000005ff007c0c */ /* 0x000fda000bf05300 */
[----:B------:R-:W-:Y:S05]  /*0e00*/  @!P0 BRA `(.L_x_8) ;  /* 0x00000000001c8947 */ /* 0x000fea0003800000 */
[----:B------:R-:W0:Y:S02]  /*0e10*/  LDC.64 R6, c[0x0][0x598] ;  /* 0x00016600ff067b82 */ /* 0x000e240000000a00 */
[----:B0-----:R-:W2:Y:S02]  /*0e20*/  LDG.E.64 R6, desc[UR38][R6.64] ;  /* 0x0000002606067981 */ /* 0x001ea4000c1e1b00 */
[----:B--2---:R-:W-:-:S04]  /*0e30*/  ISETP.NE.U32.AND P0, PT, R6, RZ, PT ;  /* 0x000000ff0600720c */ /* 0x004fc80003f05070 */
[----:B------:R-:W-:-:S13]  /*0e40*/  ISETP.NE.AND.EX P0, PT, R7, RZ, PT, P0 ;  /* 0x000000ff0700720c */ /* 0x000fda0003f05300 */
[----:B------:R-:W-:Y:S05]  /*0e50*/  @!P0 BRA `(.L_x_8) ;  /* 0x0000000000088947 */ /* 0x000fea0003800000 */
[----:B------:R0:W5:Y:S01]  /*0e60*/  LD.E R56, desc[UR38][R6.64] ;  /* 0x0000002606387980 */ /* 0x000162000c101900 */
[----:B------:R-:W-:Y:S05]  /*0e70*/  BRA `(.L_x_9) ;  /* 0x0000000000247947 */ /* 0x000fea0003800000 */
.L_x_8:
[----:B------:R-:W-:Y:S02]  /*0e80*/  ULDC.64 UR4, c[0x0][0x588] ;  /* 0x0001620000047ab9 */ /* 0x000fe40000000a00 */
[----:B------:R-:W-:-:S04]  /*0e90*/  ISETP.NE.U32.AND P0, PT, RZ, UR4, PT ;  /* 0x00000004ff007c0c */ /* 0x000fc8000bf05070 */
[----:B------:R-:W-:-:S13]  /*0ea0*/  ISETP.NE.AND.EX P0, PT, RZ, UR5, PT, P0 ;  /* 0x00000005ff007c0c */ /* 0x000fda000bf05300 */
[----:B------:R-:W-:Y:S05]  /*0eb0*/  @!P0 BRA `(.L_x_10) ;  /* 0x00000000000c8947 */ /* 0x000fea0003800000 */
[----:B------:R-:W0:Y:S02]  /*0ec0*/  LDC.64 R56, c[0x0][0x588] ;  /* 0x00016200ff387b82 */ /* 0x000e240000000a00 */
[----:B0-----:R1:W5:Y:S01]  /*0ed0*/  LDG.E R56, desc[UR38][R56.64] ;  /* 0x0000002638387981 */ /* 0x001362000c1e1900 */
[----:B------:R-:W-:Y:S05]  /*0ee0*/  BRA `(.L_x_9) ;  /* 0x0000000000087947 */ /* 0x000fea0003800000 */
.L_x_10:
[----:B------:R-:W-:Y:S02]  /*0ef0*/  ULDC UR4, c[0x0][0x580] ;  /* 0x0001600000047ab9 */ /* 0x000fe40000000800 */
[----:B------:R-:W-:-:S07]  /*0f00*/  IMAD.U32 R56, RZ, RZ, UR4 ;  /* 0x00000004ff387e24 */ /* 0x000fce000f8e00ff */
.L_x_9:
[----:B------:R-:W-:Y:S02]  /*0f10*/  ULDC.64 UR4, c[0x0][0x5a0] ;  /* 0x0001680000047ab9 */ /* 0x000fe40000000a00 */
[----:B------:R-:W-:-:S04]  /*0f20*/  ISETP.NE.U32.AND P0, PT, RZ, UR4, PT ;  /* 0x00000004ff007c0c */ /* 0x000fc8000bf05070 */
[----:B------:R-:W-:-:S13]  /*0f30*/  ISETP.NE.AND.EX P0, PT, RZ, UR5, PT, P0 ;  /* 0x00000005ff007c0c */ /* 0x000fda000bf05300 */
[----:B------:R-:W-:Y:S05]  /*0f40*/  @!P0 BRA `(.L_x_11) ;  /* 0x00000000001c8947 */ /* 0x000fea0003800000 */
[----:B0-----:R-:W0:Y:S02]  /*0f50*/  LDC.64 R6, c[0x0][0x5a0] ;  /* 0x00016800ff067b82 */ /* 0x001e240000000a00 */
[----:B0-----:R-:W2:Y:S02]  /*0f60*/  LDG.E.64 R6, desc[UR38][R6.64] ;  /* 0x0000002606067981 */ /* 0x001ea4000c1e1b00 */
[----:B--2---:R-:W-:-:S04]  /*0f70*/  ISETP.NE.U32.AND P0, PT, R6, RZ, PT ;  /* 0x000000ff0600720c */ /* 0x004fc80003f05070 */
[----:B------:R-:W-:-:S13]  /*0f80*/  ISETP.NE.AND.EX P0, PT, R7, RZ, PT, P0 ;  /* 0x000000ff0700720c */ /* 0x000fda0003f05300 */
[----:B------:R-:W-:Y:S05]  /*0f90*/  @!P0 BRA `(.L_x_11) ;  /* 0x0000000000088947 */ /* 0x000fea0003800000 */
[----:B-1----:R0:W5:Y:S01]  /*0fa0*/  LD.E R57, desc[UR38][R6.64] ;  /* 0x0000002606397980 */ /* 0x002162000c101900 */
[----:B------:R-:W-:Y:S05]  /*0fb0*/  BRA `(.L_x_12) ;  /* 0x0000000000247947 */ /* 0x000fea0003800000 */
.L_x_11:
[----:B------:R-:W-:Y:S02]  /*0fc0*/  ULDC.64 UR4, c[0x0][0x590] ;  /* 0x0001640000047ab9 */ /* 0x000fe40000000a00 */
[----:B------:R-:W-:-:S04]  /*0fd0*/  ISETP.NE.U32.AND P0, PT, RZ, UR4, PT ;  /* 0x00000004ff007c0c */ /* 0x000fc8000bf05070 */
[----:B------:R-:W-:-:S13]  /*0fe0*/  ISETP.NE.AND.EX P0, PT, RZ, UR5, PT, P0 ;  /* 0x00000005ff007c0c */ /* 0x000fda000bf05300 */
[----:B------:R-:W-:Y:S05]  /*0ff0*/  @!P0 BRA `(.L_x_13) ;  /* 0x00000000000c8947 */ /* 0x000fea0003800000 */
[----:B0-----:R-:W1:Y:S02]  /*1000*/  LDC.64 R6, c[0x0][0x590] ;  /* 0x00016400ff067b82 */ /* 0x001e640000000a00 */
[----:B-1----:R1:W5:Y:S01]  /*1010*/  LDG.E R57, desc[UR38][R6.64] ;  /* 0x0000002606397981 */ /* 0x002362000c1e1900 */
[----:B------:R-:W-:Y:S05]  /*1020*/  BRA `(.L_x_12) ;  /* 0x0000000000087947 */ /* 0x000fea0003800000 */
.L_x_13:
[----:B------:R-:W-:Y:S02]  /*1030*/  ULDC UR4, c[0x0][0x584] ;  /* 0x0001610000047ab9 */ /* 0x000fe40000000800 */
[----:B-1----:R-:W-:-:S07]  /*1040*/  IMAD.U32 R57, RZ, RZ, UR4 ;  /* 0x00000004ff397e24 */ /* 0x002fce000f8e00ff */
.L_x_12:
[----:B------:R-:W-:-:S13]  /*1050*/  LOP3.LUT P0, RZ, R0, 0xff, RZ, 0xc0, !PT ;  /* 0x000000ff00ff7812 */ /* 0x000fda000780c0ff */
[----:B------:R-:W-:Y:S05]  /*1060*/  @!P0 EXIT ;  /* 0x000000000000894d */ /* 0x000fea0003800000 */
[----:B------:R-:W2:Y:S01]  /*1070*/  LDC.64 R58, c[0x0][0x5c8] ;  /* 0x00017200ff3a7b82 */ /* 0x000ea20000000a00 */
[----:B------:R-:W-:Y:S01]  /*1080*/  ULDC.64 UR4, c[0x0][0x288] ;  /* 0x0000a20000047ab9 */ /* 0x000fe20000000a00 */
[----:B------:R-:W-:Y:S01]  /*1090*/  LOP3.LUT R14, R14, 0x1, RZ, 0xc0, !PT ;  /* 0x000000010e0e7812 */ /* 0x000fe200078ec0ff */
[----:B01----:R-:W-:Y:S01]  /*10a0*/  IMAD.U32 R6, RZ, RZ, UR4 ;  /* 0x00000004ff067e24 */ /* 0x003fe2000f8e00ff */
[----:B------:R-:W-:Y:S01]  /*10b0*/  UIADD3 UR4, UR5, 0x1f, URZ ;  /* 0x0000001f05047890 */ /* 0x000fe2000fffe03f */
[----:B------:R-:W-:Y:S01]  /*10c0*/  SHF.R.U32.HI R0, RZ, 0x2, R3 ;  /* 0x00000002ff007819 */ /* 0x000fe20000011603 */
[----:B------:R-:W-:Y:S01]  /*10d0*/  IMAD.MOV.U32 R7, RZ, RZ, -0x1 ;  /* 0xffffffffff077424 */ /* 0x000fe200078e00ff */
[----:B------:R-:W-:Y:S01]  /*10e0*/  SHF.R.U32.HI R4, RZ, 0x1, R4 ;  /* 0x00000001ff047819 */ /* 0x000fe20000011604 */
[----:B------:R-:W0:Y:S01]  /*10f0*/  LDC R60, c[0x0][0x658] ;  /* 0x00019600ff3c7b82 */ /* 0x000e220000000800 */
[----:B------:R-:W-:Y:S01]  /*1100*/  USHF.R.S32.HI UR5, URZ, 0x1f, UR4 ;  /* 0x0000001f3f057899 */ /* 0x000fe20008011404 */
[----:B------:R-:W-:Y:S01]  /*1110*/  IMAD.SHL.U32 R5, R14, 0x40, RZ ;  /* 0x000000400e057824 */ /* 0x000fe200078e00ff */
[----:B------:R-:W-:Y:S01]  /*1120*/  LOP3.LUT R0, R0, 0x7, RZ, 0xc0, !PT ;  /* 0x0000000700007812 */ /* 0x000fe200078ec0ff */
[----:B------:R-:W-:Y:S01]  /*1130*/  IMAD.MOV.U32 R9, RZ, RZ, 0x1 ;  /* 0x00000001ff097424 */ /* 0x000fe200078e00ff */
[----:B------:R-:W-:Y:S01]  /*1140*/  LOP3.LUT R23, R4, 0x30, RZ, 0xc0, !PT ;  /* 0x0000003004177812 */ /* 0x000fe200078ec0ff */
[----:B------:R-:W-:Y:S01]  /*1150*/  ULEA.HI UR5, UR5, UR4, URZ, 0x5 ;  /* 0x0000000405057291 */ /* 0x000fe2000f8f283f */
[--C-:B------:R-:W-:Y:S01]  /*1160*/  LOP3.LUT R22, R5, 0x40, R0.reuse, 0xe2, !PT ;  /* 0x0000004005167812 */ /* 0x100fe200078ee200 */
[C---:B------:R-:W-:Y:S01]  /*1170*/  IMAD.SHL.U32 R62, R3.reuse, 0x2, RZ ;  /* 0x00000002033e7824 */ /* 0x040fe200078e00ff */
[-C--:B------:R-:W-:Y:S01]  /*1180*/  IADD3 R5, RZ, -R23.reuse, -R0 ;  /* 0x80000017ff057210 */ /* 0x080fe20007ffe800 */
[----:B------:R-:W-:Y:S01]  /*1190*/  USHF.R.S32.HI UR43, URZ, 0x5, UR5 ;  /* 0x000000053f2b7899 */ /* 0x000fe20008011405 */
[C---:B------:R-:W-:Y:S01]  /*11a0*/  LOP3.LUT R61, R3.reuse, 0x3, RZ, 0xc0, !PT ;  /* 0x00000003033d7812 */ /* 0x040fe200078ec0ff */
[----:B------:R-:W-:Y:S01]  /*11b0*/  ULDC UR4, c[0x0][0x284] ;  /* 0x0000a10000047ab9 */ /* 0x000fe20000000800 */
[----:B------:R-:W-:Y:S01]  /*11c0*/  LOP3.LUT R63, R3, 0x80, RZ, 0xc0, !PT ;  /* 0x00000080033f7812 */ /* 0x000fe200078ec0ff */
[----:B------:R-:W-:Y:S01]  /*11d0*/  UISETP.LT.AND UP0, UPT, UR43, 0x1, UPT ;  /* 0x000000012b00788c */ /* 0x000fe2000bf01270 */
[----:B------:R-:W-:Y:S01]  /*11e0*/  IMAD R5, R14, -0x40, R5 ;  /* 0xffffffc00e057824 */ /* 0x000fe200078e0205 */
[C-C-:B--2---:R-:W-:Y:S01]  /*11f0*/  SHF.L.U64.HI R65, R58.reuse, 0x7, R59.reuse ;  /* 0x000000073a417819 */ /* 0x144fe2000001023b */
[----:B------:R-:W-:Y:S01]  /*1200*/  IMAD.SHL.U32 R66, R58, 0x80, RZ ;  /* 0x000000803a427824 */ /* 0x000fe200078e00ff */
[----:B------:R-:W-:Y:S01]  /*1210*/  LOP3.LUT R22, R22, R23, RZ, 0xfc, !PT ;  /* 0x0000001716167212 */ /* 0x000fe200078efcff */
[----:B------:R-:W-:Y:S01]  /*1220*/  USEL UR44, UR43, 0x1, UP0 ;  /* 0x000000012b2c7887 */ /* 0x000fe20008000000 */
[----:B------:R-:W-:Y:S01]  /*1230*/  SHF.L.U64.HI R59, R58, 0x3, R59 ;  /* 0x000000033a3b7819 */ /* 0x000fe2000001023b */
[----:B------:R-:W-:Y:S01]  /*1240*/  IMAD R61, R61, -0x2, R6 ;  /* 0xfffffffe3d3d7824 */ /* 0x000fe200078e0206 */
[----:B------:R-:W-:Y:S01]  /*1250*/  SHF.L.U64.HI R65, R66, 0x1, R65 ;  /* 0x0000000142417819 */ /* 0x000fe20000010241 */
[----:B------:R-:W-:Y:S01]  /*1260*/  IMAD.SHL.U32 R58, R58, 0x8, RZ ;  /* 0x000000083a3a7824 */ /* 0x000fe200078e00ff */
[-C--:B0-----:R-:W-:Y:S01]  /*1270*/  SHF.L.U32 R7, R7, R60.reuse, RZ ;  /* 0x0000003c07077219 */ /* 0x081fe200000006ff */
[----:B------:R-:W-:Y:S01]  /*1280*/  IMAD.SHL.U32 R66, R66, 0x2, RZ ;  /* 0x0000000242427824 */ /* 0x000fe200078e00ff */
[----:B------:R-:W-:Y:S01]  /*1290*/  SHF.L.U32 R60, R9, R60, RZ ;  /* 0x0000003c093c7219 */ /* 0x000fe200000006ff */
[----:B------:R-:W-:Y:S01]  /*12a0*/  VIADD R67, R5, UR4 ;  /* 0x0000000405437c36 */ /* 0x000fe20008000000 */
[----:B------:R-:W-:Y:S01]  /*12b0*/  LOP3.LUT R82, R18, 0x1, RZ, 0xfc, !PT ;  /* 0x0000000112527812 */ /* 0x000fe200078efcff */
[----:B------:R-:W-:Y:S01]  /*12c0*/  IMAD.MOV.U32 R23, RZ, RZ, RZ ;  /* 0x000000ffff177224 */ /* 0x000fe200078e00ff */
[----:B------:R-:W-:Y:S01]  /*12d0*/  SHF.R.U32.HI R63, RZ, 0x7, R63 ;  /* 0x00000007ff3f7819 */ /* 0x000fe2000001163f */
[----:B------:R-:W-:Y:S01]  /*12e0*/  UIADD3 UR44, UR43, -UR44, URZ ;  /* 0x8000002c2b2c7290 */ /* 0x000fe2000fffe03f */
[----:B------:R-:W-:Y:S01]  /*12f0*/  LOP3.LUT R64, RZ, R7, RZ, 0x33, !PT ;  /* 0x00000007ff407212 */ /* 0x000fe200078e33ff */
[----:B------:R-:W-:Y:S01]  /*1300*/  UMOV UR40, URZ ;  /* 0x0000003f00287c82 */ /* 0x000fe20008000000 */
[----:B------:R-:W-:-:S09]  /*1310*/  UMOV UR41, URZ ;  /* 0x0000003f00297c82 */ /* 0x000fd20008000000 */
.L_x_95:
[----:B0-----:R-:W0:Y:S01]  /*1320*/  SHFL.IDX PT, R0, R63, RZ, 0x1f ;  /* 0x00001fff3f007589 */ /* 0x001e2200000e0000 */
[----:B-1----:R-:W1:Y:S01]  /*1330*/  S2UR UR7, SR_CgaCtaId ;  /* 0x00000000000779c3 */ /* 0x002e620000008800 */
[----:B------:R-:W-:Y:S01]  /*1340*/  UMOV UR6, 0x400 ;  /* 0x0000040000067882 */ /* 0x000fe20000000000 */
[----:B0-----:R-:W-:Y:S01]  /*1350*/  R2UR UR4, R0 ;  /* 0x00000000000472ca */ /* 0x001fe200000e0000 */
[----:B-1----:R-:W-:-:S12]  /*1360*/  ULEA UR46, UR7, UR6, 0x18 ;  /* 0x00000006072e7291 */ /* 0x002fd8000f8ec03f */
[----:B------:R-:W-:-:S04]  /*1370*/  ULEA.HI UR5, UR4, UR4, URZ, 0x1 ;  /* 0x0000000404057291 */ /* 0x000fc8000f8f083f */
[----:B------:R-:W-:-:S04]  /*1380*/  ULOP3.LUT UR5, UR5, 0xffffe, URZ, 0xc0, !UPT ;  /* 0x000ffffe05057892 */ /* 0x000fc8000f8ec03f */
[----:B------:R-:W-:-:S03]  /*1390*/  UIADD3 UR5, UR4, -UR5, URZ ;  /* 0x8000000504057290 */ /* 0x000fc6000fffe03f */
[----:B------:R-:W-:Y:S01]  /*13a0*/  ULDC UR4, c[0x0][0x28c] ;  /* 0x0000a30000047ab9 */ /* 0x000fe20000000800 */
[----:B------:R-:W-:Y:S01]  /*13b0*/  ULEA UR5, UR5, UR46, 0xc ;  /* 0x0000002e05057291 */ /* 0x000fe2000f8e603f */
[----:B------:R-:W-:-:S03]  /*13c0*/  ISETP.LT.AND P0, PT, RZ, UR4, PT ;  /* 0x00000004ff007c0c */ /* 0x000fc6000bf01270 */
[----:B------:R-:W-:-:S04]  /*13d0*/  UIADD3 UR5, UR5, 0x180, URZ ;  /* 0x0000018005057890 */ /* 0x000fc8000fffe03f */
[----:B------:R-:W-:-:S04]  /*13e0*/  USHF.R.U32.HI UR5, URZ, 0x4, UR5 ;  /* 0x000000043f057899 */ /* 0x000fc80008011605 */
[----:B------:R-:W-:-:S04]  /*13f0*/  ULOP3.LUT UR5, UR5, 0x3fff, URZ, 0xc0, !UPT ;  /* 0x00003fff05057892 */ /* 0x000fc8000f8ec03f */
[----:B------:R-:W-:Y:S01]  /*1400*/  ULOP3.LUT UR45, UR5, 0x10000, URZ, 0xfc, !UPT ;  /* 0x00010000052d7892 */ /* 0x000fe2000f8efc3f */
[----:B--2345:R-:W-:Y:S11]  /*1410*/  @P0 BRA `(.L_x_14) ;  /* 0x0000000000400947 */ /* 0x03cff60003800000 */
[----:B------:R-:W-:Y:S01]  /*1420*/  MOV R0, 0x0 ;  /* 0x0000000000007802 */ /* 0x000fe20000000f00 */
[----:B------:R-:W-:Y:S01]  /*1430*/  ULDC.64 UR4, c[0x4][0x68] ;  /* 0x01001a0000047ab9 */ /* 0x000fe20000000a00 */
[----:B------:R-:W-:Y:S01]  /*1440*/  ULDC.64 UR6, c[0x4][0x8] ;  /* 0x0100020000067ab9 */ /* 0x000fe20000000a00 */
[----:B------:R-:W-:Y:S01]  /*1450*/  IMAD.U32 R4, RZ, RZ, UR4 ;  /* 0x00000004ff047e24 */ /* 0x000fe2000f8e00ff */
[----:B------:R0:W1:Y:S01]  /*1460*/  LDC.64 R14, c[0x4][R0] ;  /* 0x01000000000e7b82 */ /* 0x0000620000000a00 */
[----:B------:R-:W-:Y:S01]  /*1470*/  IMAD.U32 R5, RZ, RZ, UR5 ;  /* 0x00000005ff057e24 */ /* 0x000fe2000f8e00ff */
[----:B------:R-:W-:Y:S01]  /*1480*/  ULDC.64 UR4, c[0x4][0x70] ;  /* 0x01001c0000047ab9 */ /* 0x000fe20000000a00 */
[----:B------:R-:W-:Y:S02]  /*1490*/  IMAD.U32 R10, RZ, RZ, UR6 ;  /* 0x00000006ff0a7e24 */ /* 0x000fe4000f8e00ff */
[----:B------:R-:W-:Y:S02]  /*14a0*/  IMAD.U32 R6, RZ, RZ, UR4 ;  /* 0x00000004ff067e24 */ /* 0x000fe4000f8e00ff */
[----:B------:R-:W-:-:S02]  /*14b0*/  IMAD.U32 R7, RZ, RZ, UR5 ;  /* 0x00000005ff077e24 */ /* 0x000fc4000f8e00ff */
[----:B------:R-:W-:Y:S02]  /*14c0*/  IMAD.U32 R11, RZ, RZ, UR7 ;  /* 0x00000007ff0b7e24 */ /* 0x000fe4000f8e00ff */
[----:B------:R-:W-:Y:S02]  /*14d0*/  IMAD.MOV.U32 R8, RZ, RZ, 0x1e1 ;  /* 0x000001e1ff087424 */ /* 0x000fe400078e00ff */
[----:B------:R-:W-:Y:S02]  /*14e0*/  IMAD.MOV.U32 R12, RZ, RZ, 0x1 ;  /* 0x00000001ff0c7424 */ /* 0x000fe400078e00ff */
[----:B0-----:R-:W-:-:S07]  /*14f0*/  IMAD.MOV.U32 R13, RZ, RZ, RZ ;  /* 0x000000ffff0d7224 */ /* 0x001fce00078e00ff */
[----:B------:R-:W-:-:S07]  /*1500*/  LEPC R20, `(.L_x_14) ;  /* 0x000000001014794e */ /* 0x000fce0000000000 */
[----:B-1---5:R-:W-:Y:S05]  /*1510*/  CALL.ABS.NOINC R14 ;  /* 0x000000000e007343 */ /* 0x022fea0003c00000 */
.L_x_14:
[----:B------:R-:W-:-:S13]  /*1520*/  ISETP.NE.AND P0, PT, R82, 0x3, PT ;  /* 0x000000035200780c */ /* 0x000fda0003f05270 */
[----:B------:R-:W-:Y:S05]  /*1530*/  @!P0 BRA `(.L_x_15) ;  /* 0x0000000000048947 */ /* 0x000fea0003800000 */
[----:B------:R-:W-:Y:S01]  /*1540*/  BPT.TRAP 0x1 ;  /* 0x000000040000795c */ /* 0x000fe20000300000 */
.L_x_15:
[----:B------:R-:W-:Y:S02]  /*1550*/  IMAD.U32 R3, RZ, RZ, UR41 ;  /* 0x00000029ff037e24 */ /* 0x000fe4000f8e00ff */
[----:B------:R-:W-:-:S03]  /*1560*/  IMAD.U32 R0, RZ, RZ, UR40 ;  /* 0x00000028ff007e24 */ /* 0x000fc6000f8e00ff */
[----:B------:R-:W-:Y:S02]  /*1570*/  LEA R3, R3, UR46, 0x3 ;  /* 0x0000002e03037c11 */ /* 0x000fe4000f8e18ff */
[----:B------:R-:W-:-:S04]  /*1580*/  SHF.L.U32 R0, R0, 0x1f, RZ ;  /* 0x0000001f00007819 */ /* 0x000fc800000006ff */
[----:B------:R0:W1:Y:S01]  /*1590*/  SYNCS.PHASECHK.TRANS64.TRYWAIT P1, [R3+URZ], R0 ;  /* 0x00000000030075a7 */ /* 0x000062000802017f */
[----:B------:R-:W-:Y:S05]  /*15a0*/  @!P0 BRA `(.L_x_16) ;  /* 0x0000000000048947 */ /* 0x000fea0003800000 */
[----:B------:R-:W-:Y:S01]  /*15b0*/  BPT.TRAP 0x1 ;  /* 0x000000040000795c */ /* 0x000fe20000300000 */
.L_x_16:
[----:B------:R-:W-:-:S05]  /*15c0*/  IMAD.U32 R4, RZ, RZ, UR44 ;  /* 0x0000002cff047e24 */ /* 0x000fca000f8e00ff */
[----:B------:R-:W-:Y:S01]  /*15d0*/  ISETP.GE.AND P2, PT, R4, 0x1, PT ;  /* 0x000000010400780c */ /* 0x000fe20003f46270 */
[----:B-1----:R-:W-:-:S12]  /*15e0*/  @P1 BRA `(.L_x_17) ;  /* 0x0000000000081947 */ /* 0x002fd80003800000 */
[----:B------:R-:W1:Y:S02]  /*15f0*/  SYNCS.PHASECHK.TRANS64.TRYWAIT P1, [R3+URZ], R0 ;  /* 0x00000000030075a7 */ /* 0x000e64000802017f */
[----:B-1----:R-:W-:Y:S05]  /*1600*/  @!P1 BRA `(.L_x_18) ;  /* 0x0000004c00b89947 */ /* 0x002fea0003800000 */
.L_x_17:
[----:B------:R-:W-:Y:S05]  /*1610*/  WARPSYNC.ALL ;  /* 0x0000000000007948 */ /* 0x000fea0003800000 */
[----:B------:R-:W-:Y:S01]  /*1620*/  UIADD3 UR4, UR46, 0x30180, URZ ;  /* 0x000301802e047890 */ /* 0x000fe2000fffe03f */
[----:B------:R-:W-:Y:S01]  /*1630*/  WARPGROUP.ARRIVE ;  /* 0x00000000000079c5 */ /* 0x000fe20000000000 */
[----:B------:R-:W-:Y:S02]  /*1640*/  ULEA UR10, UR41, UR45, 0xa ;  /* 0x0000002d290a7291 */ /* 0x000fe4000f8e503f */
[----:B------:R-:W-:Y:S01]  /*1650*/  USHF.R.U32.HI UR4, URZ, 0x4, UR4 ;  /* 0x000000043f047899 */ /* 0x000fe20008011604 */
[----:B------:R-:W-:Y:S01]  /*1660*/  UMOV UR5, 0x80000020 ;  /* 0x8000002000057882 */ /* 0x000fe20000000000 */
[----:B------:R-:W-:-:S02]  /*1670*/  UMOV UR7, 0x80000020 ;  /* 0x8000002000077882 */ /* 0x000fc40000000000 */
[----:B------:R-:W-:Y:S02]  /*1680*/  ULOP3.LUT UR4, UR4, 0x3fff, URZ, 0xc0, !UPT ;  /* 0x00003fff04047892 */ /* 0x000fe4000f8ec03f */
[----:B------:R-:W-:Y:S02]  /*1690*/  UIADD3 UR11, UR10, 0x200, URZ ;  /* 0x000002000a0b7890 */ /* 0x000fe4000fffe03f */
[----:B------:R-:W-:-:S03]  /*16a0*/  ULOP3.LUT UR8, UR4, 0x10000, URZ, 0xfc, !UPT ;  /* 0x0001000004087892 */ /* 0x000fc6000f8efc3f */
[----:B------:R-:W-:Y:S01]  /*16b0*/  UMOV UR4, UR10 ;  /* 0x0000000a00047c82 */ /* 0x000fe20008000000 */
[----:B------:R-:W-:-:S07]  /*16c0*/  ULEA UR9, UR41, UR8, 0x7 ;  /* 0x0000000829097291 */ /* 0x000fce000f8e383f */
[----:B------:R-:W-:Y:S02]  /*16d0*/  UMOV UR6, UR9 ;  /* 0x0000000900067c82 */ /* 0x000fe40008000000 */
[----:B------:R-:W-:Y:S01]  /*16e0*/  HGMMA.64x32x16.F32.BF16 R40, gdesc[UR4], RZ, !UPT, gsb0 ;  /* 0x00600000042879f0 */ /* 0x000fe2000c0018ff */
[----:B------:R-:W-:Y:S01]  /*16f0*/  UMOV UR4, UR11 ;  /* 0x0000000b00047c82 */ /* 0x000fe20008000000 */
[----:B------:R-:W-:Y:S01]  /*1700*/  UMOV UR5, 0x80000020 ;  /* 0x8000002000057882 */ /* 0x000fe20000000000 */
[----:B------:R-:W-:Y:S02]  /*1710*/  WARPGROUP.DEPBAR.LE gsb0, 0x0 ;  /* 0x00008000000079c5 */ /* 0x000fe40000010000 */
[----:B------:R-:W-:-:S06]  /*1720*/  WARPGROUP.ARRIVE ;  /* 0x00000000000079c5 */ /* 0x000fcc0000000000 */
[----:B------:R-:W-:Y:S01]  /*1730*/  HGMMA.64x32x16.F32.BF16 R24, gdesc[UR4], RZ, !UPT, gsb0 ;  /* 0x00600000041879f0 */ /* 0x000fe2000c0018ff */
[----:B------:R-:W-:Y:S02]  /*1740*/  UIADD3 UR4, UR10, 0x2, URZ ;  /* 0x000000020a047890 */ /* 0x000fe4000fffe03f */
[----:B------:R-:W-:Y:S01]  /*1750*/  UIADD3 UR6, UR9, 0x2, URZ ;  /* 0x0000000209067890 */ /* 0x000fe2000fffe03f */
[----:B------:R-:W-:Y:S01]  /*1760*/  UMOV UR5, 0x80000020 ;  /* 0x8000002000057882 */ /* 0x000fe20000000000 */
[----:B------:R-:W-:Y:S01]  /*1770*/  UMOV UR7, 0x80000020 ;  /* 0x8000002000077882 */ /* 0x000fe20000000000 */
[----:B------:R-:W-:Y:S01]  /*1780*/  UIADD3 UR10, UR10, 0x202, URZ ;  /* 0x000002020a0a7890 */ /* 0x000fe2000fffe03f */
[----:B------:R-:W-:Y:S02]  /*1790*/  WARPGROUP.DEPBAR.LE gsb0, 0x0 ;  /* 0x00008000000079c5 */ /* 0x000fe40000010000 */
[----:B------:R-:W-:-:S06]  /*17a0*/  WARPGROUP.ARRIVE ;  /* 0x00000000000079c5 */ /* 0x000fcc0000000000 */
[----:B------:R-:W-:Y:S01]  /*17b0*/  HGMMA.64x32x16.F32.BF16 R40, gdesc[UR4], R40, gsb0 ;  /* 0x00600000042879f0 */ /* 0x000fe20008001828 */
[----:B------:R-:W-:Y:S01]  /*17c0*/  UMOV UR4, UR10 ;  /* 0x0000000a00047c82 */ /* 0x000fe20008000000 */
[----:B------:R-:W-:Y:S01]  /*17d0*/  UMOV UR5, 0x80000020 ;  /* 0x8000002000057882 */ /* 0x000fe20000000000 */
[----:B------:R-:W-:Y:S02]  /*17e0*/  WARPGROUP.DEPBAR.LE gsb0, 0x0 ;  /* 0x00008000000079c5 */ /* 0x000fe40000010000 */
[----:B------:R-:W-:-:S06]  /*17f0*/  WARPGROUP.ARRIVE ;  /* 0x00000000000079c5 */ /* 0x000fcc0000000000 */
[----:B------:R-:W-:Y:S03]  /*1800*/  HGMMA.64x32x16.F32.BF16 R24, gdesc[UR4], R24, gsb0 ;  /* 0x00600000041879f0 */ /* 0x000fe60008001818 */
[----:B------:R-:W-:Y:S02]  /*1810*/  WARPGROUP.DEPBAR.LE gsb0, 0x0 ;  /* 0x00008000000079c5 */ /* 0x000fe40000010000 */
[----:B------:R-:W-:Y:S05]  /*1820*/  @!P2 BRA `(.L_x_19) ;  /* 0x000000040014a947 */ /* 0x000fea0003800000 */
[----:B------:R-:W-:Y:S01]  /*1830*/  UIADD3 UR4, UR41, 0x1, URZ ;  /* 0x0000000129047890 */ /* 0x000fe2000fffe03f */
[----:B01----:R-:W-:Y:S01]  /*1840*/  IMAD.U32 R0, RZ, RZ, UR44 ;  /* 0x0000002cff007e24 */ /* 0x003fe2000f8e00ff */
[----:B------:R-:W-:Y:S02]  /*1850*/  UMOV UR10, UR41 ;  /* 0x00000029000a7c82 */ /* 0x000fe40008000000 */
[----:B------:R-:W-:-:S04]  /*1860*/  UISETP.NE.AND UP0, UPT, UR4, 0xc, UPT ;  /* 0x0000000c0400788c */ /* 0x000fc8000bf05270 */
[----:B------:R-:W-:Y:S02]  /*1870*/  USEL UR5, URZ, 0x1, UP0 ;  /* 0x000000013f057887 */ /* 0x000fe40008000000 */
[----:B------:R-:W-:Y:S02]  /*1880*/  USEL UR9, UR4, URZ, UP0 ;  /* 0x0000003f04097287 */ /* 0x000fe40008000000 */
[----:B------:R-:W-:-:S06]  /*1890*/  ULOP3.LUT UR5, UR40, UR5, URZ, 0x3c, !UPT ;  /* 0x0000000528057292 */ /* 0x000fcc000f8e3c3f */
[----:B------:R-:W-:-:S07]  /*18a0*/  IMAD.U32 R5, RZ, RZ, UR5 ;  /* 0x00000005ff057e24 */ /* 0x000fce000f8e00ff */
.L_x_26:
[----:B01----:R-:W-:Y:S05]  /*18b0*/  @!P0 BRA `(.L_x_20) ;  /* 0x0000000000048947 */ /* 0x003fea0003800000 */
[----:B------:R-:W-:Y:S01]  /*18c0*/  BPT.TRAP 0x1 ;  /* 0x000000040000795c */ /* 0x000fe20000300000 */
.L_x_20:
[----:B------:R-:W0:Y:S01]  /*18d0*/  S2UR UR5, SR_CgaCtaId ;  /* 0x00000000000579c3 */ /* 0x000e220000008800 */
[----:B------:R-:W-:Y:S01]  /*18e0*/  UMOV UR4, 0x400 ;  /* 0x0000040000047882 */ /* 0x000fe20000000000 */
[----:B------:R-:W-:Y:S01]  /*18f0*/  SHF.L.U32 R3, R5, 0x1f, RZ ;  /* 0x0000001f05037819 */ /* 0x000fe200000006ff */
[----:B0-----:R-:W-:-:S04]  /*1900*/  ULEA UR14, UR5, UR4, 0x18 ;  /* 0x00000004050e7291 */ /* 0x001fc8000f8ec03f */
[----:B------:R-:W-:-:S09]  /*1910*/  ULEA UR4, UR9, UR14, 0x3 ;  /* 0x0000000e09047291 */ /* 0x000fd2000f8e183f */
[----:B------:R0:W1:Y:S01]  /*1920*/  SYNCS.PHASECHK.TRANS64.TRYWAIT P1, [UR4], R3 ;  /* 0x00000003ff0075a7 */ /* 0x0000620008020144 */
[----:B------:R-:W-:Y:S05]  /*1930*/  @!P0 BRA `(.L_x_21) ;  /* 0x0000000000048947 */ /* 0x000fea0003800000 */
[----:B------:R-:W-:Y:S01]  /*1940*/  BPT.TRAP 0x1 ;  /* 0x000000040000795c */ /* 0x000fe20000300000 */
.L_x_21:
[----:B-1----:R-:W-:Y:S05]  /*1950*/  @P1 BRA `(.L_x_22) ;  /* 0x0000000000081947 */ /* 0x002fea0003800000 */
[----:B------:R-:W1:Y:S02]  /*1960*/  SYNCS.PHASECHK.TRANS64.TRYWAIT P1, [UR4], R3 ;  /* 0x00000003ff0075a7 */ /* 0x000e640008020144 */
[----:B-1----:R-:W-:Y:S05]  /*1970*/  @!P1 BRA `(.L_x_23) ;  /* 0x0000004800f09947 */ /* 0x002fea0003800000 */
.L_x_22:
[----:B------:R-:W-:Y:S01]  /*1980*/  ULEA UR11, UR9, UR8, 0x7 ;  /* 0x00000008090b7291 */ /* 0x000fe2000f8e383f */
[----:B------:R-:W-:Y:S01]  /*1990*/  WARPGROUP.ARRIVE ;  /* 0x00000000000079c5 */ /* 0x000fe20000000000 */
[----:B------:R-:W-:Y:S01]  /*19a0*/  ULEA UR12, UR9, UR45, 0xa ;  /* 0x0000002d090c7291 */ /* 0x000fe2000f8e503f */
[----:B------:R-:W-:Y:S01]  /*19b0*/  UMOV UR7, 0x80000020 ;  /* 0x8000002000077882 */ /* 0x000fe20000000000 */
[----:B------:R-:W-:Y:S02]  /*19c0*/  UMOV UR5, 0x80000020 ;  /* 0x8000002000057882 */ /* 0x000fe40000000000 */
[----:B------:R-:W-:Y:S01]  /*19d0*/  UIADD3 UR13, UR12, 0x200, URZ ;  /* 0x000002000c0d7890 */ /* 0x000fe2000fffe03f */
[----:B------:R-:W-:Y:S02]  /*19e0*/  UMOV UR6, UR11 ;  /* 0x0000000b00067c82 */ /* 0x000fe40008000000 */
[----:B------:R-:W-:Y:S02]  /*19f0*/  UMOV UR4, UR12 ;  /* 0x0000000c00047c82 */ /* 0x000fe40008000000 */
[----:B------:R-:W-:Y:S01]  /*1a00*/  HGMMA.64x32x16.F32.BF16 R40, gdesc[UR4], R40, gsb0 ;  /* 0x00600000042879f0 */ /* 0x000fe20008001828 */
[----:B------:R-:W-:Y:S01]  /*1a10*/  UMOV UR5, 0x80000020 ;  /* 0x8000002000057882 */ /* 0x000fe20000000000 */
[----:B------:R-:W-:Y:S01]  /*1a20*/  UMOV UR4, UR13 ;  /* 0x0000000d00047c82 */ /* 0x000fe20008000000 */
[----:B------:R-:W-:-:S02]  /*1a30*/  WARPGROUP.DEPBAR.LE gsb0, 0x0 ;  /* 0x00008000000079c5 */ /* 0x000fc40000010000 */
[----:B------:R-:W-:-:S06]  /*1a40*/  WARPGROUP.ARRIVE ;  /* 0x00000000000079c5 */ /* 0x000fcc0000000000 */
[----:B------:R-:W-:Y:S01]  /*1a50*/  HGMMA.64x32x16.F32.BF16 R24, gdesc[UR4], R24, gsb0 ;  /* 0x00600000041879f0 */ /* 0x000fe20008001818 */
        /* <DEDUP_REMOVED lines=15> */
[----:B------:R-:W-:Y:S01]  /*1b50*/  BPT.TRAP 0x1 ;  /* 0x000000040000795c */ /* 0x000fe20000300000 */
.L_x_24:
[----:B------:R-:W-:Y:S01]  /*1b60*/  ULEA UR4, UR10, UR14, 0x3 ;  /* 0x0000000e0a047291 */ /* 0x000fe2000f8e183f */
[----:B------:R-:W-:-:S03]  /*1b70*/  ISETP.GT.U32.AND P1, PT, R18, 0x1, PT ;  /* 0x000000011200780c */ /* 0x000fc60003f24070 */
[----:B------:R-:W-:-:S04]  /*1b80*/  UIADD3 UR4, UR4, 0x60, URZ ;  /* 0x0000006004047890 */ /* 0x000fc8000fffe03f */
[----:B------:R-:W-:-:S09]  /*1b90*/  UPRMT UR4, URZ, 0x654, UR4 ;  /* 0x000006543f047896 */ /* 0x000fd20008000004 */
[----:B------:R-:W-:Y:S01]  /*1ba0*/  SYNCS.ARRIVE.TRANS64.RED.A1T0 RZ, [UR4], RZ ;  /* 0x000000ffffff79a7 */ /* 0x000fe20008100404 */
[----:B------:R-:W-:Y:S05]  /*1bb0*/  @P1 BRA `(.L_x_25) ;  /* 0x0000000000041947 */ /* 0x000fea0003800000 */
[----:B------:R-:W-:Y:S01]  /*1bc0*/  BPT.TRAP 0x1 ;  /* 0x000000040000795c */ /* 0x000fe20000300000 */
.L_x_25:
[----:B------:R-:W-:Y:S01]  /*1bd0*/  UIADD3 UR9, UR9, 0x1, URZ ;  /* 0x0000000109097890 */ /* 0x000fe2000fffe03f */
[C---:B------:R-:W-:Y:S01]  /*1be0*/  ISETP.GT.AND P1, PT, R0.reuse, 0x1, PT ;  /* 0x000000010000780c */ /* 0x040fe20003f24270 */
[----:B------:R-:W-:Y:S01]  /*1bf0*/  UIADD3 UR10, UR10, 0x1, URZ ;  /* 0x000000010a0a7890 */ /* 0x000fe2000fffe03f */
[----:B------:R-:W-:Y:S01]  /*1c00*/  VIADD R0, R0, 0xffffffff ;  /* 0xffffffff00007836 */ /* 0x000fe20000000000 */
[----:B------:R-:W-:Y:S02]  /*1c10*/  UISETP.NE.AND UP0, UPT, UR9, 0xc, UPT ;  /* 0x0000000c0900788c */ /* 0x000fe4000bf05270 */
[----:B------:R-:W-:Y:S02]  /*1c20*/  UISETP.NE.AND UP1, UPT, UR10, 0xc, UPT ;  /* 0x0000000c0a00788c */ /* 0x000fe4000bf25270 */
[----:B------:R-:W-:Y:S02]  /*1c30*/  USEL UR4, URZ, 0x1, UP0 ;  /* 0x000000013f047887 */ /* 0x000fe40008000000 */
[----:B------:R-:W-:-:S02]  /*1c40*/  USEL UR9, UR9, URZ, UP0 ;  /* 0x0000003f09097287 */ /* 0x000fc40008000000 */
[----:B------:R-:W-:Y:S02]  /*1c50*/  USEL UR10, UR10, URZ, UP1 ;  /* 0x0000003f0a0a7287 */ /* 0x000fe40008800000 */
[----:B------:R-:W-:Y:S01]  /*1c60*/  LOP3.LUT R5, R5, UR4, RZ, 0x3c, !PT ;  /* 0x0000000405057c12 */ /* 0x000fe2000f8e3cff */
[----:B------:R-:W-:Y:S09]  /*1c70*/  @P1 BRA `(.L_x_26) ;  /* 0xfffffffc000c1947 */ /* 0x000ff2000383ffff */
.L_x_19:
[----:B01----:R-:W0:Y:S02]  /*1c80*/  LDC R0, c[0x0][0x28c] ;  /* 0x0000a300ff007b82 */ /* 0x003e240000000800 */
[----:B0-----:R-:W-:-:S13]  /*1c90*/  ISETP.GE.AND P1, PT, R0, 0x1, PT ;  /* 0x000000010000780c */ /* 0x001fda0003f26270 */
[----:B------:R-:W-:Y:S05]  /*1ca0*/  @!P1 BRA `(.L_x_27) ;  /* 0x0000000000409947 */ /* 0x000fea0003800000 */
[----:B------:R-:W-:Y:S05]  /*1cb0*/  @!P0 BRA `(.L_x_28) ;  /* 0x0000000000048947 */ /* 0x000fea0003800000 */
[----:B------:R-:W-:Y:S01]  /*1cc0*/  BPT.TRAP 0x1 ;  /* 0x000000040000795c */ /* 0x000fe20000300000 */
.L_x_28:
[----:B------:R-:W0:Y:S01]  /*1cd0*/  S2UR UR7, SR_CgaCtaId ;  /* 0x00000000000779c3 */ /* 0x000e220000008800 */
[----:B------:R-:W-:Y:S01]  /*1ce0*/  UIADD3 UR6, UR44, UR41, URZ ;  /* 0x000000292c067290 */ /* 0x000fe2000fffe03f */
[----:B------:R-:W-:-:S03]  /*1cf0*/  ISETP.GT.U32.AND P0, PT, R18, 0x1, PT ;  /* 0x000000011200780c */ /* 0x000fc60003f04070 */
[----:B------:R-:W-:-:S04]  /*1d00*/  UIMAD.WIDE.U32 UR4, UR6, -0x55555555, URZ ;  /* 0xaaaaaaab060478a5 */ /* 0x000fc8000f8e003f */
[----:B------:R-:W-:-:S03]  /*1d10*/  USHF.R.U32.HI UR4, URZ, 0x3, UR5 ;  /* 0x000000033f047899 */ /* 0x000fc60008011605 */
[----:B------:R-:W-:Y:S01]  /*1d20*/  UMOV UR5, 0x400 ;  /* 0x0000040000057882 */ /* 0x000fe20000000000 */
[----:B------:R-:W-:Y:S02]  /*1d30*/  UIMAD UR6, UR4, -0xc, UR6 ;  /* 0xfffffff4040678a4 */ /* 0x000fe4000f8e0206 */
[----:B0-----:R-:W-:-:S04]  /*1d40*/  ULEA UR5, UR7, UR5, 0x18 ;  /* 0x0000000507057291 */ /* 0x001fc8000f8ec03f */
[----:B------:R-:W-:-:S04]  /*1d50*/  ULEA UR6, UR6, UR5, 0x3 ;  /* 0x0000000506067291 */ /* 0x000fc8000f8e183f */
[----:B------:R-:W-:-:S04]  /*1d60*/  UIADD3 UR6, UR6, 0x60, URZ ;  /* 0x0000006006067890 */ /* 0x000fc8000fffe03f */
[----:B------:R-:W-:-:S09]  /*1d70*/  UPRMT UR6, URZ, 0x654, UR6 ;  /* 0x000006543f067896 */ /* 0x000fd20008000006 */
[----:B------:R-:W-:Y:S01]  /*1d80*/  SYNCS.ARRIVE.TRANS64.RED.A1T0 RZ, [UR6], RZ ;  /* 0x000000ffffff79a7 */ /* 0x000fe20008100406 */
[----:B------:R-:W-:Y:S05]  /*1d90*/  @P0 BRA `(.L_x_27) ;  /* 0x0000000000040947 */ /* 0x000fea0003800000 */
[----:B------:R-:W-:Y:S01]  /*1da0*/  BPT.TRAP 0x1 ;  /* 0x000000040000795c */ /* 0x000fe20000300000 */
.L_x_27:
[----:B------:R-:W-:Y:S01]  /*1db0*/  UISETP.GE.U32.AND UP1, UPT, UR43, 0xc, UPT ;  /* 0x0000000c2b00788c */ /* 0x000fe2000bf26070 */
[----:B------:R-:W-:Y:S01]  /*1dc0*/  IMAD.SHL.U32 R3, R68, 0x20, RZ ;  /* 0x0000002044037824 */ /* 0x000fe200078e00ff */
[----:B------:R-:W-:Y:S01]  /*1dd0*/  UIADD3 UR41, UR43, UR41, URZ ;  /* 0x000000292b297290 */ /* 0x000fe2000fffe03f */
[----:B------:R-:W-:Y:S01]  /*1de0*/  IMAD.SHL.U32 R74, R69, 0x100, RZ ;  /* 0x00000100454a7824 */ /* 0x000fe200078e00ff */
[----:B------:R-:W-:Y:S01]  /*1df0*/  ULDC UR8, c[0x0][0x288] ;  /* 0x0000a20000087ab9 */ /* 0x000fe20000000800 */
[----:B------:R-:W-:Y:S01]  /*1e00*/  SHF.R.S32.HI R11, RZ, 0x1f, R19 ;  /* 0x0000001fff0b7819 */ /* 0x000fe20000011413 */
[----:B------:R-:W-:Y:S01]  /*1e10*/  UISETP.GT.U32.AND UP0, UPT, UR41, 0xb, UPT ;  /* 0x0000000b2900788c */ /* 0x000fe2000bf04070 */
[C---:B------:R-:W-:Y:S01]  /*1e20*/  LOP3.LUT R4, R3.reuse, 0x6, R62, 0xf8, !PT ;  /* 0x0000000603047812 */ /* 0x040fe200078ef83e */
[----:B------:R-:W-:Y:S01]  /*1e30*/  ULDC.64 UR6, c[0x0][0x5d0] ;  /* 0x0001740000067ab9 */ /* 0x000fe20000000a00 */
[----:B------:R-:W-:Y:S01]  /*1e40*/  ISETP.GE.AND P0, PT, R3, UR8, PT ;  /* 0x0000000803007c0c */ /* 0x000fe2000bf06270 */
[----:B------:R-:W-:Y:S01]  /*1e50*/  UISETP.LT.U32.AND UP0, UPT, UR43, 0xc, UP0 ;  /* 0x0000000c2b00788c */ /* 0x000fe20008701070 */
[----:B------:R-:W-:Y:S01]  /*1e60*/  SHF.R.S32.HI R5, RZ, 0x1f, R4 ;  /* 0x0000001fff057819 */ /* 0x000fe20000011404 */
[----:B------:R-:W-:Y:S01]  /*1e70*/  @UP1 UIMAD.WIDE.U32 UR4, UR41, -0x55555555, URZ ;  /* 0xaaaaaaab290418a5 */ /* 0x000fe2000f8e003f */
[----:B------:R-:W-:-:S03]  /*1e80*/  IMAD R0, R11, UR6, RZ ;  /* 0x000000060b007c24 */ /* 0x000fc6000f8e02ff */
[----:B------:R-:W-:Y:S01]  /*1e90*/  @UP1 USHF.R.U32.HI UR4, URZ, 0x3, UR5 ;  /* 0x000000033f041899 */ /* 0x000fe20008011605 */
[C---:B------:R-:W-:Y:S01]  /*1ea0*/  IMAD.WIDE.U32 R6, R19.reuse, UR6, R4 ;  /* 0x0000000613067c25 */ /* 0x040fe2000f8e0004 */
[----:B------:R-:W-:Y:S01]  /*1eb0*/  USEL UR6, URZ, 0x1, !UP0 ;  /* 0x000000013f067887 */ /* 0x000fe2000c000000 */
[----:B------:R-:W-:Y:S02]  /*1ec0*/  ULDC UR5, c[0x0][0x284] ;  /* 0x0000a10000057ab9 */ /* 0x000fe40000000800 */
[----:B------:R-:W-:Y:S01]  /*1ed0*/  IMAD R9, R19, UR7, R0 ;  /* 0x0000000713097c24 */ /* 0x000fe2000f8e0200 */
[----:B------:R-:W-:Y:S01]  /*1ee0*/  ISETP.GE.OR P0, PT, R74, UR5, P0 ;  /* 0x000000054a007c0c */ /* 0x000fe20008706670 */
[----:B------:R-:W-:Y:S01]  /*1ef0*/  ULOP3.LUT UR40, UR40, UR6, URZ, 0x3c, !UPT ;  /* 0x0000000628287292 */ /* 0x000fe2000f8e3c3f */
[----:B------:R-:W-:Y:S02]  /*1f00*/  IMAD.MOV.U32 R0, RZ, RZ, -0x1 ;  /* 0xffffffffff007424 */ /* 0x000fe400078e00ff */
[----:B------:R-:W-:Y:S01]  /*1f10*/  IMAD.IADD R7, R7, 0x1, R9 ;  /* 0x0000000107077824 */ /* 0x000fe200078e0209 */
[----:B------:R-:W-:-:S08]  /*1f20*/  @UP1 ULOP3.LUT UR40, UR40, 0x1, UR4, 0x78, !UPT ;  /* 0x0000000128281892 */ /* 0x000fd0000f8e7804 */
[----:B------:R-:W-:Y:S05]  /*1f30*/  @P0 BRA `(.L_x_29) ;  /* 0x00000024004c0947 */ /* 0x000fea0003800000 */
[----:B------:R-:W0:Y:S01]  /*1f40*/  LDC.64 R12, c[0x0][0x5c8] ;  /* 0x00017200ff0c7b82 */ /* 0x000e220000000a00 */
[----:B-----5:R-:W-:Y:S01]  /*1f50*/  FSETP.NEU.AND P1, PT, R57, RZ, PT ;  /* 0x000000ff3900720b */ /* 0x020fe20003f2d000 */
[----:B------:R-:W-:Y:S01]  /*1f60*/  IMAD.WIDE R68, R69, 0x100, R22 ;  /* 0x0000010045447825 */ /* 0x000fe200078e0216 */
[----:B------:R-:W-:Y:S03]  /*1f70*/  BSSY B0, `(.L_x_29) ;  /* 0x000024f000007945 */ /* 0x000fe60003800000 */
[----:B------:R-:W-:Y:S02]  /*1f80*/  IMAD.IADD R74, R67, 0x1, -R74 ;  /* 0x00000001434a7824 */ /* 0x000fe400078e0a4a */
[----:B------:R-:W-:-:S03]  /*1f90*/  IMAD.IADD R3, R61, 0x1, -R3 ;  /* 0x000000013d037824 */ /* 0x000fc600078e0a03 */
[----:B------:R-:W-:-:S04]  /*1fa0*/  ISETP.GT.AND P3, PT, R74, RZ, PT ;  /* 0x000000ff4a00720c */ /* 0x000fc80003f64270 */
[----:B------:R-:W-:Y:S01]  /*1fb0*/  ISETP.GT.AND P0, PT, R3, RZ, P3 ;  /* 0x000000ff0300720c */ /* 0x000fe20001f04270 */
[-C--:B0-----:R-:W-:Y:S02]  /*1fc0*/  IMAD R8, R69, R12.reuse, RZ ;  /* 0x0000000c45087224 */ /* 0x081fe400078e02ff */
[----:B------:R-:W-:-:S04]  /*1fd0*/  IMAD.WIDE.U32 R78, R68, R12, R6 ;  /* 0x0000000c444e7225 */ /* 0x000fc800078e0006 */
[----:B------:R-:W-:-:S04]  /*1fe0*/  IMAD R7, R68, R13, R8 ;  /* 0x0000000d44077224 */ /* 0x000fc800078e0208 */
[----:B------:R-:W-:Y:S01]  /*1ff0*/  IMAD.IADD R81, R79, 0x1, R7 ;  /* 0x000000014f517824 */ /* 0x000fe200078e0207 */
[----:B------:R-:W-:Y:S06]  /*2000*/  @!P1 BRA `(.L_x_30) ;  /* 0x0000001800849947 */ /* 0x000fec0003800000 */
[----:B------:R-:W0:Y:S01]  /*2010*/  LDC.64 R8, c[0x0][0x5b8] ;  /* 0x00016e00ff087b82 */ /* 0x000e220000000a00 */
[----:B------:R-:W-:-:S07]  /*2020*/  ULDC.64 UR4, c[0x0][0x5c0] ;  /* 0x0001700000047ab9 */ /* 0x000fce0000000a00 */
[----:B------:R-:W1:Y:S08]  /*2030*/  LDC.64 R14, c[0x0][0x5b0] ;  /* 0x00016c00ff0e7b82 */ /* 0x000e700000000a00 */
[----:B------:R-:W2:Y:S01]  /*2040*/  LDC.64 R6, c[0x0][0x5a8] ;  /* 0x00016a00ff067b82 */ /* 0x000ea20000000a00 */
[----:B0-----:R-:W-:-:S04]  /*2050*/  IMAD R10, R11, R8, RZ ;  /* 0x000000080b0a7224 */ /* 0x001fc800078e02ff */
[C---:B------:R-:W-:Y:S02]  /*2060*/  IMAD R9, R19.reuse, R9, R10 ;  /* 0x0000000913097224 */ /* 0x040fe400078e020a */
[----:B------:R-:W-:-:S04]  /*2070*/  IMAD.WIDE.U32 R10, R19, R8, R4 ;  /* 0x00000008130a7225 */ /* 0x000fc800078e0004 */
[----:B-1----:R-:W-:Y:S02]  /*2080*/  IMAD R12, R69, R14, RZ ;  /* 0x0000000e450c7224 */ /* 0x002fe400078e02ff */
[----:B------:R-:W-:Y:S02]  /*2090*/  IMAD.IADD R13, R11, 0x1, R9 ;  /* 0x000000010b0d7824 */ /* 0x000fe400078e0209 */
[----:B------:R-:W-:Y:S02]  /*20a0*/  IMAD R79, R68, R15, R12 ;  /* 0x0000000f444f7224 */ /* 0x000fe400078e020c */
[----:B------:R-:W-:-:S04]  /*20b0*/  IMAD.MOV.U32 R12, RZ, RZ, R10 ;  /* 0x000000ffff0c7224 */ /* 0x000fc800078e000a */
[----:B------:R-:W-:-:S04]  /*20c0*/  IMAD.WIDE.U32 R20, R68, R14, R12 ;  /* 0x0000000e44147225 */ /* 0x000fc800078e000c */
[----:B------:R-:W-:Y:S01]  /*20d0*/  IMAD.IADD R21, R21, 0x1, R79 ;  /* 0x0000000115157824 */ /* 0x000fe200078e024f */
[----:B--2---:R-:W-:-:S04]  /*20e0*/  LEA R70, P1, R20, R6, 0x1 ;  /* 0x0000000614467211 */ /* 0x004fc800078208ff */
[----:B------:R-:W-:-:S05]  /*20f0*/  LEA.HI.X R71, R20, R7, R21, 0x1, P1 ;  /* 0x0000000714477211 */ /* 0x000fca00008f0c15 */
[----:B------:R0:W2:Y:S01]  /*2100*/  @P0 LDG.E.LTC128B.U16 R75, desc[UR38][R70.64] ;  /* 0x00000026464b0981 */ /* 0x0000a2000c1e1520 */
[----:B------:R-:W-:Y:S01]  /*2110*/  IMAD.WIDE.U32 R72, R68, R14, R4 ;  /* 0x0000000e44487225 */ /* 0x000fe200078e0004 */
[----:B------:R-:W-:Y:S03]  /*2120*/  BSSY B1, `(.L_x_31) ;  /* 0x0000012000017945 */ /* 0x000fe60003800000 */
[----:B------:R-:W-:Y:S02]  /*2130*/  IMAD.IADD R73, R79, 0x1, R73 ;  /* 0x000000014f497824 */ /* 0x000fe400078e0249 */
[----:B------:R-:W-:-:S04]  /*2140*/  IMAD.WIDE.U32 R76, R19, R8, R72 ;  /* 0x00000008134c7225 */ /* 0x000fc800078e0048 */
[----:B0-----:R-:W-:Y:S01]  /*2150*/  IMAD.SHL.U32 R70, R14, 0x8, RZ ;  /* 0x000000080e467824 */ /* 0x001fe200078e00ff */
[----:B------:R-:W-:Y:S01]  /*2160*/  LEA R72, P2, R76, R6, 0x1 ;  /* 0x000000064c487211 */ /* 0x000fe200078408ff */
[----:B--2---:R-:W-:-:S04]  /*2170*/  IMAD.U32 R20, R75, 0x10000, RZ ;  /* 0x000100004b147824 */ /* 0x004fc800078e00ff */
[----:B------:R-:W-:Y:S01]  /*2180*/  FMUL R21, R20, R57 ;  /* 0x0000003914157220 */ /* 0x000fe20000400000 */
[----:B------:R-:W-:-:S03]  /*2190*/  LEA R20, P1, R78, UR4, 0x1 ;  /* 0x000000044e147c11 */ /* 0x000fc6000f8208ff */
[----:B------:R-:W-:Y:S01]  /*21a0*/  FFMA R21, R40, R56, R21 ;  /* 0x0000003828157223 */ /* 0x000fe20000000015 */
[----:B------:R-:W-:-:S04]  /*21b0*/  IMAD.IADD R40, R9, 0x1, R77 ;  /* 0x0000000109287824 */ /* 0x000fc800078e024d */
[----:B------:R-:W-:Y:S02]  /*21c0*/  F2FP.BF16.F32.PACK_AB R71, RZ, R21 ;  /* 0x00000015ff47723e */ /* 0x000fe400000010ff */
[----:B------:R-:W-:Y:S02]  /*21d0*/  LEA.HI.X R21, R78, UR5, R81, 0x1, P1 ;  /* 0x000000054e157c11 */ /* 0x000fe400088f0c51 */
[----:B------:R-:W-:Y:S02]  /*21e0*/  ISETP.GT.AND P1, PT, R3, 0x1, P3 ;  /* 0x000000010300780c */ /* 0x000fe40001f24270 */
[----:B------:R-:W-:Y:S01]  /*21f0*/  LEA.HI.X R73, R76, R7, R40, 0x1, P2 ;  /* 0x000000074c497211 */ /* 0x000fe200010f0c28 */
[----:B------:R0:W-:Y:S02]  /*2200*/  @P0 STG.E.U16 desc[UR38][R20.64], R71 ;  /* 0x0000004714000986 */ /* 0x0001e4000c101526 */
[----:B0-----:R-:W-:-:S08]  /*2210*/  SHF.L.U64.HI R71, R14, 0x3, R15 ;  /* 0x000000030e477819 */ /* 0x001fd0000001020f */
[----:B------:R-:W-:Y:S05]  /*2220*/  @!P1 BRA `(.L_x_32) ;  /* 0x0000000000049947 */ /* 0x000fea0003800000 */
[----:B------:R0:W5:Y:S02]  /*2230*/  LDG.E.LTC128B.U16 R75, desc[UR38][R72.64+0x2] ;  /* 0x00000226484b7981 */ /* 0x000164000c1e1520 */
.L_x_32:
[----:B------:R-:W-:Y:S05]  /*2240*/  BSYNC B1 ;  /* 0x0000000000017941 */ /* 0x000fea0003800000 */
.L_x_31:
[C---:B-----5:R-:W-:Y:S01]  /*2250*/  IMAD.U32 R40, R75.reuse, 0x10000, RZ ;  /* 0x000100004b287824 */ /* 0x060fe200078e00ff */
[----:B------:R-:W-:Y:S01]  /*2260*/  ISETP.GT.AND P0, PT, R74, 0x8, PT ;  /* 0x000000084a00780c */ /* 0x000fe20003f04270 */
[----:B------:R-:W-:Y:S01]  /*2270*/  IMAD.WIDE.U32 R80, R68, R14, R70 ;  /* 0x0000000e44507225 */ /* 0x000fe200078e0046 */
[----:B------:R-:W-:-:S03]  /*2280*/  PRMT R83, R75, 0x7610, R83 ;  /* 0x000076104b537816 */ /* 0x000fc60000000053 */
[----:B------:R-:W-:Y:S01]  /*2290*/  FMUL R40, R40, R57 ;  /* 0x0000003928287220 */ /* 0x000fe20000400000 */
[----:B------:R-:W-:Y:S01]  /*22a0*/  ISETP.GT.AND P2, PT, R3, RZ, P0 ;  /* 0x000000ff0300720c */ /* 0x000fe20000744270 */
[----:B------:R-:W-:Y:S01]  /*22b0*/  IMAD.IADD R79, R79, 0x1, R81 ;  /* 0x000000014f4f7824 */ /* 0x000fe200078e0251 */
[----:B------:R-:W-:Y:S01]  /*22c0*/  IADD3 R76, P4, R10, R80, RZ ;  /* 0x000000500a4c7210 */ /* 0x000fe20007f9e0ff */
[----:B------:R-:W-:-:S04]  /*22d0*/  FFMA R41, R41, R56, R40 ;  /* 0x0000003829297223 */ /* 0x000fc80000000028 */
[----:B------:R-:W-:Y:S01]  /*22e0*/  IMAD.X R77, R79, 0x1, R13, P4 ;  /* 0x000000014f4d7824 */ /* 0x000fe200020e060d */
[----:B------:R-:W-:Y:S02]  /*22f0*/  F2FP.BF16.F32.PACK_AB R78, RZ, R41 ;  /* 0x00000029ff4e723e */ /* 0x000fe400000010ff */
[----:B------:R-:W-:Y:S02]  /*2300*/  LEA R40, P4, R76, R6, 0x1 ;  /* 0x000000064c287211 */ /* 0x000fe400078808ff */
[----:B------:R-:W-:Y:S02]  /*2310*/  PRMT R81, R78, 0x7610, R81 ;  /* 0x000076104e517816 */ /* 0x000fe40000000051 */
[----:B------:R-:W-:-:S03]  /*2320*/  LEA.HI.X R41, R76, R7, R77, 0x1, P4 ;  /* 0x000000074c297211 */ /* 0x000fc600020f0c4d */
[----:B------:R1:W-:Y:S04]  /*2330*/  @P1 STG.E.U16 desc[UR38][R20.64+0x2], R81 ;  /* 0x0000025114001986 */ /* 0x0003e8000c101526 */
[----:B------:R2:W3:Y:S01]  /*2340*/  @P2 LDG.E.LTC128B.U16 R83, desc[UR38][R40.64] ;  /* 0x0000002628532981 */ /* 0x0004e2000c1e1520 */
[----:B------:R-:W-:Y:S01]  /*2350*/  IMAD.SHL.U32 R75, R58, 0x2, RZ ;  /* 0x000000023a4b7824 */ /* 0x000fe200078e00ff */
[----:B------:R-:W-:Y:S01]  /*2360*/  IADD3 R80, P1, R4, R80, RZ ;  /* 0x0000005004507210 */ /* 0x000fe20007f3e0ff */
[----:B------:R-:W-:Y:S03]  /*2370*/  BSSY B1, `(.L_x_33) ;  /* 0x0000011000017945 */ /* 0x000fe60003800000 */
[----:B------:R-:W-:Y:S01]  /*2380*/  IADD3 R78, P4, R75, R20, RZ ;  /* 0x000000144b4e7210 */ /* 0x000fe20007f9e0ff */
[----:B-1----:R-:W-:Y:S01]  /*2390*/  IMAD.X R81, R5, 0x1, R79, P1 ;  /* 0x0000000105517824 */ /* 0x002fe200008e064f */
[----:B------:R-:W-:Y:S01]  /*23a0*/  ISETP.GT.AND P1, PT, R3, 0x1, P0 ;  /* 0x000000010300780c */ /* 0x000fe20000724270 */
[----:B------:R-:W-:-:S03]  /*23b0*/  IMAD.WIDE.U32 R80, R19, R8, R80 ;  /* 0x0000000813507225 */ /* 0x000fc600078e0050 */
[----:B--2---:R-:W-:Y:S01]  /*23c0*/  LEA R40, P5, R80, R6, 0x1 ;  /* 0x0000000650287211 */ /* 0x004fe200078a08ff */
[----:B---3--:R-:W-:-:S04]  /*23d0*/  IMAD.U32 R76, R83, 0x10000, RZ ;  /* 0x00010000534c7824 */ /* 0x008fc800078e00ff */
[----:B------:R-:W-:Y:S01]  /*23e0*/  FMUL R77, R76, R57 ;  /* 0x000000394c4d7220 */ /* 0x000fe20000400000 */
[----:B------:R-:W-:-:S03]  /*23f0*/  IMAD.IADD R76, R9, 0x1, R81 ;  /* 0x00000001094c7824 */ /* 0x000fc600078e0251 */
[----:B------:R-:W-:Y:S01]  /*2400*/  FFMA R42, R42, R56, R77 ;  /* 0x000000382a2a7223 */ /* 0x000fe2000000004d */
[----:B------:R-:W-:Y:S02]  /*2410*/  SHF.L.U64.HI R77, R58, 0x1, R59 ;  /* 0x000000013a4d7819 */ /* 0x000fe4000001023b */
[----:B------:R-:W-:Y:S02]  /*2420*/  LEA.HI.X R41, R80, R7, R76, 0x1, P5 ;  /* 0x0000000750297211 */ /* 0x000fe400028f0c4c */
[----:B------:R-:W-:Y:S01]  /*2430*/  F2FP.BF16.F32.PACK_AB R42, RZ, R42 ;  /* 0x0000002aff2a723e */ /* 0x000fe200000010ff */
[----:B------:R-:W-:-:S05]  /*2440*/  IMAD.X R79, R77, 0x1, R21, P4 ;  /* 0x000000014d4f7824 */ /* 0x000fca00020e0615 */
[----:B------:R1:W-:Y:S01]  /*2450*/  @P2 STG.E.U16 desc[UR38][R78.64], R42 ;  /* 0x0000002a4e002986 */ /* 0x0003e2000c101526 */
[----:B------:R-:W-:Y:S05]  /*2460*/  @!P1 BRA `(.L_x_34) ;  /* 0x0000000000049947 */ /* 0x000fea0003800000 */
[----:B------:R2:W5:Y:S02]  /*2470*/  LDG.E.LTC128B.U16 R83, desc[UR38][R40.64+0x2] ;  /* 0x0000022628537981 */ /* 0x000564000c1e1520 */
.L_x_34:
[----:B------:R-:W-:Y:S05]  /*2480*/  BSYNC B1 ;  /* 0x0000000000017941 */ /* 0x000fea0003800000 */
.L_x_33:
[----:B-1---5:R-:W-:Y:S01]  /*2490*/  IMAD.U32 R42, R83, 0x10000, RZ ;  /* 0x00010000532a7824 */ /* 0x022fe200078e00ff */
[----:B------:R-:W-:Y:S01]  /*24a0*/  ISETP.GT.AND P2, PT, R3, 0x8, P3 ;  /* 0x000000080300780c */ /* 0x000fe20001f44270 */
[----:B------:R-:W-:Y:S02]  /*24b0*/  BSSY B1, `(.L_x_35) ;  /* 0x000000a000017945 */ /* 0x000fe40003800000 */
[----:B------:R-:W-:-:S04]  /*24c0*/  FMUL R42, R42, R57 ;  /* 0x000000392a2a7220 */ /* 0x000fc80000400000 */
[----:B------:R-:W-:Y:S01]  /*24d0*/  FFMA R42, R43, R56, R42 ;  /* 0x000000382b2a7223 */ /* 0x000fe2000000002a */
[----:B------:R-:W-:-:S04]  /*24e0*/  @P1 IMAD.MOV.U32 R43, RZ, RZ, R79 ;  /* 0x000000ffff2b1224 */ /* 0x000fc800078e004f */
[----:B------:R-:W-:-:S04]  /*24f0*/  F2FP.BF16.F32.PACK_AB R42, RZ, R42 ;  /* 0x0000002aff2a723e */ /* 0x000fc800000010ff */
[----:B------:R-:W-:Y:S01]  /*2500*/  PRMT R76, R42, 0x7610, R76 ;  /* 0x000076102a4c7816 */ /* 0x000fe2000000004c */
[----:B------:R-:W-:-:S05]  /*2510*/  @P1 IMAD.MOV.U32 R42, RZ, RZ, R78 ;  /* 0x000000ffff2a1224 */ /* 0x000fca00078e004e */
[----:B------:R1:W-:Y:S01]  /*2520*/  @P1 STG.E.U16 desc[UR38][R42.64+0x2], R76 ;  /* 0x0000024c2a001986 */ /* 0x0003e2000c101526 */
[----:B------:R-:W-:Y:S05]  /*2530*/  @!P2 BRA `(.L_x_36) ;  /* 0x000000000004a947 */ /* 0x000fea0003800000 */
[----:B------:R3:W5:Y:S02]  /*2540*/  LDG.E.LTC128B.U16 R83, desc[UR38][R72.64+0x10] ;  /* 0x0000102648537981 */ /* 0x000764000c1e1520 */
.L_x_36:
[----:B------:R-:W-:Y:S05]  /*2550*/  BSYNC B1 ;  /* 0x0000000000017941 */ /* 0x000fea0003800000 */
.L_x_35:
[----:B-1---5:R-:W-:Y:S01]  /*2560*/  IMAD.U32 R42, R83, 0x10000, RZ ;  /* 0x00010000532a7824 */ /* 0x022fe200078e00ff */
[----:B------:R-:W-:Y:S01]  /*2570*/  ISETP.GT.AND P1, PT, R3, 0x9, P3 ;  /* 0x000000090300780c */ /* 0x000fe20001f24270 */
[----:B------:R-:W-:Y:S02]  /*2580*/  BSSY B1, `(.L_x_37) ;  /* 0x0000007000017945 */ /* 0x000fe40003800000 */
[----:B------:R-:W-:-:S04]  /*2590*/  FMUL R43, R42, R57 ;  /* 0x000000392a2b7220 */ /* 0x000fc80000400000 */
[----:B------:R-:W-:-:S05]  /*25a0*/  FFMA R43, R44, R56, R43 ;  /* 0x000000382c2b7223 */ /* 0x000fca000000002b */
[----:B------:R-:W-:-:S05]  /*25b0*/  F2FP.BF16.F32.PACK_AB R43, RZ, R43 ;  /* 0x0000002bff2b723e */ /* 0x000fca00000010ff */
[----:B------:R1:W-:Y:S01]  /*25c0*/  @P2 STG.E.U16 desc[UR38][R20.64+0x10], R43 ;  /* 0x0000102b14002986 */ /* 0x0003e2000c101526 */
[----:B------:R-:W-:Y:S05]  /*25d0*/  @!P1 BRA `(.L_x_38) ;  /* 0x0000000000049947 */ /* 0x000fea0003800000 */
[----:B------:R4:W5:Y:S02]  /*25e0*/  LDG.E.LTC128B.U16 R83, desc[UR38][R72.64+0x12] ;  /* 0x0000122648537981 */ /* 0x000964000c1e1520 */
.L_x_38:
[----:B------:R-:W-:Y:S05]  /*25f0*/  BSYNC B1 ;  /* 0x0000000000017941 */ /* 0x000fea0003800000 */
.L_x_37:
[----:B-----5:R-:W-:Y:S01]  /*2600*/  IMAD.U32 R42, R83, 0x10000, RZ ;  /* 0x00010000532a7824 */ /* 0x020fe200078e00ff */
        /* <DEDUP_REMOVED lines=8> */
.L_x_40:
[----:B------:R-:W-:Y:S05]  /*2690*/  BSYNC B1 ;  /* 0x0000000000017941 */ /* 0x000fea0003800000 */
.L_x_39:
[----:B0----5:R-:W-:Y:S01]  /*26a0*/  IMAD.U32 R42, R83, 0x10000, RZ ;  /* 0x00010000532a7824 */ /* 0x021fe200078e00ff */
[----:B------:R-:W-:Y:S01]  /*26b0*/  ISETP.GT.AND P1, PT, R3, 0x9, P0 ;  /* 0x000000090300780c */ /* 0x000fe20000724270 */
[----:B------:R-:W-:Y:S02]  /*26c0*/  BSSY B1, `(.L_x_41) ;  /* 0x000000a000017945 */ /* 0x000fe40003800000 */
[----:B-1----:R-:W-:Y:S01]  /*26d0*/  FMUL R43, R42, R57 ;  /* 0x000000392a2b7220 */ /* 0x002fe20000400000 */
[----:B------:R-:W-:-:S03]  /*26e0*/  @P2 IMAD.MOV.U32 R42, RZ, RZ, R78 ;  /* 0x000000ffff2a2224 */ /* 0x000fc600078e004e */
[----:B------:R-:W-:-:S05]  /*26f0*/  FFMA R43, R46, R56, R43 ;  /* 0x000000382e2b7223 */ /* 0x000fca000000002b */
[----:B------:R-:W-:-:S04]  /*2700*/  F2FP.BF16.F32.PACK_AB R43, RZ, R43 ;  /* 0x0000002bff2b723e */ /* 0x000fc800000010ff */
[----:B------:R-:W-:Y:S01]  /*2710*/  PRMT R44, R43, 0x7610, R44 ;  /* 0x000076102b2c7816 */ /* 0x000fe2000000002c */
[----:B------:R-:W-:-:S05]  /*2720*/  @P2 IMAD.MOV.U32 R43, RZ, RZ, R79 ;  /* 0x000000ffff2b2224 */ /* 0x000fca00078e004f */
[----:B------:R0:W-:Y:S01]  /*2730*/  @P2 STG.E.U16 desc[UR38][R42.64+0x10], R44 ;  /* 0x0000102c2a002986 */ /* 0x0001e2000c101526 */
[----:B------:R-:W-:Y:S05]  /*2740*/  @!P1 BRA `(.L_x_42) ;  /* 0x0000000000049947 */ /* 0x000fea0003800000 */
[----:B------:R1:W5:Y:S02]  /*2750*/  LDG.E.LTC128B.U16 R83, desc[UR38][R40.64+0x12] ;  /* 0x0000122628537981 */ /* 0x000364000c1e1520 */
.L_x_42:
[----:B------:R-:W-:Y:S05]  /*2760*/  BSYNC B1 ;  /* 0x0000000000017941 */ /* 0x000fea0003800000 */
.L_x_41:
[----:B0----5:R-:W-:Y:S01]  /*2770*/  IMAD.U32 R42, R83, 0x10000, RZ ;  /* 0x00010000532a7824 */ /* 0x021fe200078e00ff */
[----:B------:R-:W-:Y:S01]  /*2780*/  ISETP.GT.AND P2, PT, R3, 0x10, P3 ;  /* 0x000000100300780c */ /* 0x000fe20001f44270 */
[----:B------:R-:W-:Y:S01]  /*2790*/  @P1 IMAD.MOV.U32 R43, RZ, RZ, R79 ;  /* 0x000000ffff2b1224 */ /* 0x000fe200078e004f */
[----:B------:R-:W-:Y:S01]  /*27a0*/  BSSY B1, `(.L_x_43) ;  /* 0x0000009000017945 */ /* 0x000fe20003800000 */
[----:B------:R-:W-:-:S04]  /*27b0*/  FMUL R42, R42, R57 ;  /* 0x000000392a2a7220 */ /* 0x000fc80000400000 */
[----:B------:R-:W-:-:S05]  /*27c0*/  FFMA R42, R47, R56, R42 ;  /* 0x000000382f2a7223 */ /* 0x000fca000000002a */
[----:B------:R-:W-:-:S04]  /*27d0*/  F2FP.BF16.F32.PACK_AB R42, RZ, R42 ;  /* 0x0000002aff2a723e */ /* 0x000fc800000010ff */
[----:B------:R-:W-:Y:S01]  /*27e0*/  PRMT R44, R42, 0x7610, R44 ;  /* 0x000076102a2c7816 */ /* 0x000fe2000000002c */
[----:B------:R-:W-:-:S05]  /*27f0*/  @P1 IMAD.MOV.U32 R42, RZ, RZ, R78 ;  /* 0x000000ffff2a1224 */ /* 0x000fca00078e004e */
[----:B------:R0:W-:Y:S01]  /*2800*/  @P1 STG.E.U16 desc[UR38][R42.64+0x12], R44 ;  /* 0x0000122c2a001986 */ /* 0x0001e2000c101526 */
[----:B------:R-:W-:Y:S05]  /*2810*/  @!P2 BRA `(.L_x_44) ;  /* 0x000000000004a947 */ /* 0x000fea0003800000 */
[----:B------:R0:W5:Y:S02]  /*2820*/  LDG.E.LTC128B.U16 R83, desc[UR38][R72.64+0x20] ;  /* 0x0000202648537981 */ /* 0x000164000c1e1520 */
.L_x_44:
[----:B------:R-:W-:Y:S05]  /*2830*/  BSYNC B1 ;  /* 0x0000000000017941 */ /* 0x000fea0003800000 */
.L_x_43:
[----:B0----5:R-:W-:Y:S01]  /*2840*/  IMAD.U32 R42, R83, 0x10000, RZ ;  /* 0x00010000532a7824 */ /* 0x021fe200078e00ff */
        /* <DEDUP_REMOVED lines=8> */
.L_x_46:
[----:B------:R-:W-:Y:S05]  /*28d0*/  BSYNC B1 ;  /* 0x0000000000017941 */ /* 0x000fea0003800000 */
.L_x_45:
        /* <DEDUP_REMOVED lines=9> */
.L_x_48:
[----:B------:R-:W-:Y:S05]  /*2970*/  BSYNC B1 ;  /* 0x0000000000017941 */ /* 0x000fea0003800000 */
.L_x_47:
[----:B0----5:R-:W-:Y:S01]  /*2980*/  IMAD.U32 R42, R83, 0x10000, RZ ;  /* 0x00010000532a7824 */ /* 0x021fe200078e00ff */
[----:B------:R-:W-:Y:S01]  /*2990*/  ISETP.GT.AND P1, PT, R3, 0x11, P0 ;  /* 0x000000110300780c */ /* 0x000fe20000724270 */
[----:B------:R-:W-:Y:S02]  /*29a0*/  BSSY B1, `(.L_x_49) ;  /* 0x000000a000017945 */ /* 0x000fe40003800000 */
[----:B------:R-:W-:Y:S01]  /*29b0*/  FMUL R43, R42, R57 ;  /* 0x000000392a2b7220 */ /* 0x000fe20000400000 */
        /* <DEDUP_REMOVED lines=8> */
.L_x_50:
[----:B------:R-:W-:Y:S05]  /*2a40*/  BSYNC B1 ;  /* 0x0000000000017941 */ /* 0x000fea0003800000 */
.L_x_49:
        /* <DEDUP_REMOVED lines=12> */
.L_x_52:
[----:B------:R-:W-:Y:S05]  /*2b10*/  BSYNC B1 ;  /* 0x0000000000017941 */ /* 0x000fea0003800000 */
.L_x_51:
        /* <DEDUP_REMOVED lines=9> */
.L_x_54:
[----:B------:R-:W-:Y:S05]  /*2bb0*/  BSYNC B1 ;  /* 0x0000000000017941 */ /* 0x000fea0003800000 */
.L_x_53:
        /* <DEDUP_REMOVED lines=9> */
.L_x_56:
[----:B------:R-:W-:Y:S05]  /*2c50*/  BSYNC B1 ;  /* 0x0000000000017941 */ /* 0x000fea0003800000 */
.L_x_55:
[----:B0----5:R-:W-:Y:S01]  /*2c60*/  IMAD.U32 R42, R83, 0x10000, RZ ;  /* 0x00010000532a7824 */ /* 0x021fe200078e00ff */
[----:B------:R-:W-:Y:S01]  /*2c70*/  ISETP.GT.AND P1, PT, R3, 0x19, P0 ;  /* 0x000000190300780c */ /* 0x000fe20000724270 */
[----:B------:R-:W-:Y:S01]  /*2c80*/  BSSY B1, `(.L_x_57) ;  /* 0x000000b000017945 */ /* 0x000fe20003800000 */
[----:B------:R-:W-:Y:S01]  /*2c90*/  IADD3 R49, P0, R68, 0x80, RZ ;  /* 0x0000008044317810 */ /* 0x000fe20007f1e0ff */
        /* <DEDUP_REMOVED lines=9> */
.L_x_58:
[----:B------:R-:W-:Y:S05]  /*2d30*/  BSYNC B1 ;  /* 0x0000000000017941 */ /* 0x000fea0003800000 */
.L_x_57:
[----:B012--5:R-:W-:Y:S01]  /*2d40*/  IMAD.U32 R40, R83, 0x10000, RZ ;  /* 0x0001000053287824 */ /* 0x027fe200078e00ff */
[----:B------:R-:W-:Y:S01]  /*2d50*/  BSSY B1, `(.L_x_59) ;  /* 0x0000011000017945 */ /* 0x000fe20003800000 */
[----:B------:R-:W-:Y:S01]  /*2d60*/  IMAD.X R69, RZ, RZ, R69, P0 ;  /* 0x000000ffff457224 */ /* 0x000fe200000e0645 */
[----:B------:R-:W-:Y:S01]  /*2d70*/  ISETP.GT.AND P0, PT, R74, 0x80, PT ;  /* 0x000000804a00780c */ /* 0x000fe20003f04270 */
[----:B------:R-:W-:Y:S02]  /*2d80*/  FMUL R40, R40, R57 ;  /* 0x0000003928287220 */ /* 0x000fe40000400000 */
[----:B------:R-:W-:Y:S01]  /*2d90*/  IMAD R42, R69, R14, RZ ;  /* 0x0000000e452a7224 */ /* 0x000fe200078e02ff */
[----:B------:R-:W-:Y:S01]  /*2da0*/  ISETP.GT.AND P3, PT, R3, RZ, P0 ;  /* 0x000000ff0300720c */ /* 0x000fe20000764270 */
[----:B------:R-:W-:Y:S01]  /*2db0*/  FFMA R55, R55, R56, R40 ;  /* 0x0000003837377223 */ /* 0x000fe20000000028 */
[----:B------:R-:W-:-:S04]  /*2dc0*/  IMAD.WIDE.U32 R40, R49, R14, R12 ;  /* 0x0000000e31287225 */ /* 0x000fc800078e000c */
[----:B------:R-:W-:Y:S01]  /*2dd0*/  F2FP.BF16.F32.PACK_AB R55, RZ, R55 ;  /* 0x00000037ff37723e */ /* 0x000fe200000010ff */
[----:B------:R-:W-:Y:S01]  /*2de0*/  IMAD R47, R49, R15, R42 ;  /* 0x0000000f312f7224 */ /* 0x000fe200078e022a */
[----:B------:R-:W-:-:S03]  /*2df0*/  LEA R42, P2, R40, R6, 0x1 ;  /* 0x00000006282a7211 */ /* 0x000fc600078408ff */
[----:B------:R0:W-:Y:S01]  /*2e00*/  @P1 STG.E.U16 desc[UR38][R78.64+0x32], R55 ;  /* 0x000032374e001986 */ /* 0x0001e2000c101526 */
[----:B------:R-:W-:-:S05]  /*2e10*/  IMAD.IADD R15, R41, 0x1, R47 ;  /* 0x00000001290f7824 */ /* 0x000fca00078e022f */
[----:B------:R-:W-:Y:S01]  /*2e20*/  LEA.HI.X R43, R40, R7, R15, 0x1, P2 ;  /* 0x00000007282b7211 */ /* 0x000fe200010f0c0f */
[----:B------:R-:W-:Y:S01]  /*2e30*/  IMAD.WIDE.U32 R40, R49, R14, R4 ;  /* 0x0000000e31287225 */ /* 0x000fe200078e0004 */
[----:B------:R-:W-:Y:S06]  /*2e40*/  @!P3 BRA `(.L_x_60) ;  /* 0x000000000004b947 */ /* 0x000fec0003800000 */
[----:B------:R1:W5:Y:S02]  /*2e50*/  LDG.E.LTC128B.U16 R83, desc[UR38][R42.64] ;  /* 0x000000262a537981 */ /* 0x000364000c1e1520 */
.L_x_60:
[----:B------:R-:W-:Y:S05]  /*2e60*/  BSYNC B1 ;  /* 0x0000000000017941 */ /* 0x000fea0003800000 */
.L_x_59:
[----:B-1---5:R-:W-:Y:S01]  /*2e70*/  IMAD.U32 R42, R83, 0x10000, RZ ;  /* 0x00010000532a7824 */ /* 0x022fe200078e00ff */
[----:B------:R-:W-:Y:S01]  /*2e80*/  ISETP.GT.AND P2, PT, R3, 0x1, P0 ;  /* 0x000000010300780c */ /* 0x000fe20000744270 */
[----:B------:R-:W-:Y:S01]  /*2e90*/  IMAD.IADD R41, R47, 0x1, R41 ;  /* 0x000000012f297824 */ /* 0x000fe200078e0229 */
[----:B------:R-:W-:Y:S01]  /*2ea0*/  BSSY B1, `(.L_x_61) ;  /* 0x000000d000017945 */ /* 0x000fe20003800000 */
[----:B------:R-:W-:Y:S01]  /*2eb0*/  FMUL R15, R42, R57 ;  /* 0x000000392a0f7220 */ /* 0x000fe20000400000 */
[----:B------:R-:W-:Y:S01]  /*2ec0*/  IADD3 R42, P1, R20, R66, RZ ;  /* 0x00000042142a7210 */ /* 0x000fe20007f3e0ff */
[----:B------:R-:W-:-:S04]  /*2ed0*/  IMAD.WIDE.U32 R44, R19, R8, R40 ;  /* 0x00000008132c7225 */ /* 0x000fc800078e0028 */
[----:B------:R-:W-:Y:S01]  /*2ee0*/  FFMA R15, R24, R56, R15 ;  /* 0x00000038180f7223 */ /* 0x000fe2000000000f */
[----:B------:R-:W-:Y:S01]  /*2ef0*/  IMAD.X R43, R21, 0x1, R65, P1 ;  /* 0x00000001152b7824 */ /* 0x000fe200008e0641 */
[----:B------:R-:W-:Y:S01]  /*2f00*/  LEA R40, P4, R44, R6, 0x1 ;  /* 0x000000062c287211 */ /* 0x000fe200078808ff */
[----:B------:R-:W-:Y:S02]  /*2f10*/  IMAD.IADD R24, R9, 0x1, R45 ;  /* 0x0000000109187824 */ /* 0x000fe400078e022d */
[----:B------:R-:W-:-:S03]  /*2f20*/  F2FP.BF16.F32.PACK_AB R15, RZ, R15 ;  /* 0x0000000fff0f723e */ /* 0x000fc600000010ff */
[----:B------:R-:W-:Y:S02]  /*2f30*/  LEA.HI.X R41, R44, R7, R24, 0x1, P4 ;  /* 0x000000072c297211 */ /* 0x000fe400020f0c18 */
[----:B------:R1:W-:Y:S01]  /*2f40*/  @P3 STG.E.U16 desc[UR38][R42.64], R15 ;  /* 0x0000000f2a003986 */ /* 0x0003e2000c101526 */
[----:B------:R-:W-:Y:S05]  /*2f50*/  @!P2 BRA `(.L_x_62) ;  /* 0x000000000004a947 */ /* 0x000fea0003800000 */
[----:B------:R2:W5:Y:S02]  /*2f60*/  LDG.E.LTC128B.U16 R83, desc[UR38][R40.64+0x2] ;  /* 0x0000022628537981 */ /* 0x000564000c1e1520 */
.L_x_62:
[----:B------:R-:W-:Y:S05]  /*2f70*/  BSYNC B1 ;  /* 0x0000000000017941 */ /* 0x000fea0003800000 */
.L_x_61:
[----:B-----5:R-:W-:Y:S01]  /*2f80*/  IMAD.U32 R12, R83, 0x10000, RZ ;  /* 0x00010000530c7824 */ /* 0x020fe200078e00ff */
[----:B------:R-:W-:Y:S01]  /*2f90*/  ISETP.GT.AND P1, PT, R74, 0x88, PT ;  /* 0x000000884a00780c */ /* 0x000fe20003f24270 */
[----:B-1----:R-:W-:Y:S01]  /*2fa0*/  IMAD.WIDE.U32 R14, R49, R14, R70 ;  /* 0x0000000e310e7225 */ /* 0x002fe200078e0046 */
[----:B------:R-:W-:Y:S03]  /*2fb0*/  BSSY B1, `(.L_x_63) ;  /* 0x0000010000017945 */ /* 0x000fe60003800000 */
[----:B------:R-:W-:Y:S01]  /*2fc0*/  FMUL R12, R12, R57 ;  /* 0x000000390c0c7220 */ /* 0x000fe20000400000 */
[----:B------:R-:W-:Y:S01]  /*2fd0*/  ISETP.GT.AND P3, PT, R3, RZ, P1 ;  /* 0x000000ff0300720c */ /* 0x000fe20000f64270 */
[----:B------:R-:W-:Y:S01]  /*2fe0*/  IMAD.IADD R47, R47, 0x1, R15 ;  /* 0x000000012f2f7824 */ /* 0x000fe200078e020f */
[----:B------:R-:W-:Y:S01]  /*2ff0*/  IADD3 R11, P5, R10, R14, RZ ;  /* 0x0000000e0a0b7210 */ /* 0x000fe20007fbe0ff */
[----:B------:R-:W-:Y:S01]  /*3000*/  FFMA R25, R25, R56, R12 ;  /* 0x0000003819197223 */ /* 0x000fe2000000000c */
[----:B------:R-:W-:Y:S01]  /*3010*/  IADD3 R12, P4, R4, R14, RZ ;  /* 0x0000000e040c7210 */ /* 0x000fe20007f9e0ff */
[----:B------:R-:W-:-:S02]  /*3020*/  @P2 IMAD.MOV.U32 R15, RZ, RZ, R43 ;  /* 0x000000ffff0f2224 */ /* 0x000fc400078e002b */
[----:B------:R-:W-:Y:S01]  /*3030*/  IMAD.X R14, R47, 0x1, R13, P5 ;  /* 0x000000012f0e7824 */ /* 0x000fe200028e060d */
[C---:B------:R-:W-:Y:S02]  /*3040*/  LEA R10, P5, R11.reuse, R6, 0x1 ;  /* 0x000000060b0a7211 */ /* 0x040fe400078a08ff */
[----:B------:R-:W-:Y:S02]  /*3050*/  F2FP.BF16.F32.PACK_AB R25, RZ, R25 ;  /* 0x00000019ff19723e */ /* 0x000fe400000010ff */
[----:B------:R-:W-:Y:S01]  /*3060*/  LEA.HI.X R11, R11, R7, R14, 0x1, P5 ;  /* 0x000000070b0b7211 */ /* 0x000fe200028f0c0e */
[----:B------:R-:W-:-:S05]  /*3070*/  @P2 IMAD.MOV.U32 R14, RZ, RZ, R42 ;  /* 0x000000ffff0e2224 */ /* 0x000fca00078e002a */
[----:B------:R1:W-:Y:S01]  /*3080*/  @P2 STG.E.U16 desc[UR38][R14.64+0x2], R25 ;  /* 0x000002190e002986 */ /* 0x0003e2000c101526 */
[----:B------:R-:W-:Y:S05]  /*3090*/  @!P3 BRA `(.L_x_64) ;  /* 0x000000000004b947 */ /* 0x000fea0003800000 */
[----:B------:R0:W5:Y:S02]  /*30a0*/  LDG.E.LTC128B.U16 R83, desc[UR38][R10.64] ;  /* 0x000000260a537981 */ /* 0x000164000c1e1520 */
.L_x_64:
[----:B------:R-:W-:Y:S05]  /*30b0*/  BSYNC B1 ;  /* 0x0000000000017941 */ /* 0x000fea0003800000 */
.L_x_63:
[----:B-----5:R-:W-:Y:S01]  /*30c0*/  IMAD.U32 R4, R83, 0x10000, RZ ;  /* 0x0001000053047824 */ /* 0x020fe200078e00ff */
[----:B------:R-:W-:Y:S01]  /*30d0*/  ISETP.GT.AND P2, PT, R3, 0x1, P1 ;  /* 0x000000010300780c */ /* 0x000fe20000f44270 */
[----:B------:R-:W-:Y:S01]  /*30e0*/  IMAD.X R13, R5, 0x1, R47, P4 ;  /* 0x00000001050d7824 */ /* 0x000fe200020e062f */
[----:B------:R-:W-:Y:S01]  /*30f0*/  BSSY B1, `(.L_x_65) ;  /* 0x000000d000017945 */ /* 0x000fe20003800000 */
[----:B------:R-:W-:Y:S01]  /*3100*/  FMUL R5, R4, R57 ;  /* 0x0000003904057220 */ /* 0x000fe20000400000 */
[----:B------:R-:W-:Y:S01]  /*3110*/  IADD3 R4, P4, R42, R75, RZ ;  /* 0x0000004b2a047210 */ /* 0x000fe20007f9e0ff */
[----:B0-----:R-:W-:-:S04]  /*3120*/  IMAD.WIDE.U32 R10, R19, R8, R12 ;  /* 0x00000008130a7225 */ /* 0x001fc800078e000c */
[----:B------:R-:W-:Y:S01]  /*3130*/  FFMA R5, R26, R56, R5 ;  /* 0x000000381a057223 */ /* 0x000fe20000000005 */
[----:B------:R-:W-:Y:S01]  /*3140*/  IMAD.IADD R9, R9, 0x1, R11 ;  /* 0x0000000109097824 */ /* 0x000fe200078e020b */
[----:B------:R-:W-:-:S03]  /*3150*/  LEA R6, P5, R10, R6, 0x1 ;  /* 0x000000060a067211 */ /* 0x000fc600078a08ff */
[----:B------:R-:W-:Y:S01]  /*3160*/  F2FP.BF16.F32.PACK_AB R8, RZ, R5 ;  /* 0x00000005ff08723e */ /* 0x000fe200000010ff */
[----:B------:R-:W-:Y:S01]  /*3170*/  IMAD.X R5, R43, 0x1, R77, P4 ;  /* 0x000000012b057824 */ /* 0x000fe200020e064d */
[----:B------:R-:W-:-:S04]  /*3180*/  LEA.HI.X R7, R10, R7, R9, 0x1, P5 ;  /* 0x000000070a077211 */ /* 0x000fc800028f0c09 */
[----:B------:R0:W-:Y:S01]  /*3190*/  @P3 STG.E.U16 desc[UR38][R4.64], R8 ;  /* 0x0000000804003986 */ /* 0x0001e2000c101526 */
[----:B------:R-:W-:Y:S05]  /*31a0*/  @!P2 BRA `(.L_x_66) ;  /* 0x000000000004a947 */ /* 0x000fea0003800000 */
[----:B------:R0:W5:Y:S02]  /*31b0*/  LDG.E.LTC128B.U16 R83, desc[UR38][R6.64+0x2] ;  /* 0x0000022606537981 */ /* 0x000164000c1e1520 */
.L_x_66:
[----:B------:R-:W-:Y:S05]  /*31c0*/  BSYNC B1 ;  /* 0x0000000000017941 */ /* 0x000fea0003800000 */
.L_x_65:
        /* <DEDUP_REMOVED lines=9> */
.L_x_68:
[----:B------:R-:W-:Y:S05]  /*3260*/  BSYNC B1 ;  /* 0x0000000000017941 */ /* 0x000fea0003800000 */
.L_x_67:
[----:B0----5:R-:W-:Y:S01]  /*3270*/  IMAD.U32 R4, R83, 0x10000, RZ ;  /* 0x0001000053047824 */ /* 0x021fe200078e00ff */
[----:B------:R-:W-:Y:S01]  /*3280*/  ISETP.GT.AND P2, PT, R3, 0x9, P0 ;  /* 0x000000090300780c */ /* 0x000fe20000744270 */
[----:B------:R-:W-:Y:S01]  /*3290*/  IMAD.MOV.U32 R8, RZ, RZ, R42 ;  /* 0x000000ffff087224 */ /* 0x000fe200078e002a */
[----:B------:R-:W-:Y:S01]  /*32a0*/  BSSY B1, `(.L_x_69) ;  /* 0x0000008000017945 */ /* 0x000fe20003800000 */
[----:B------:R-:W-:Y:S01]  /*32b0*/  FMUL R5, R4, R57 ;  /* 0x0000003904057220 */ /* 0x000fe20000400000 */
[----:B------:R-:W-:-:S03]  /*32c0*/  IMAD.MOV.U32 R9, RZ, RZ, R43 ;  /* 0x000000ffff097224 */ /* 0x000fc600078e002b */
[----:B------:R-:W-:-:S05]  /*32d0*/  FFMA R5, R28, R56, R5 ;  /* 0x000000381c057223 */ /* 0x000fca0000000005 */
[----:B------:R-:W-:-:S05]  /*32e0*/  F2FP.BF16.F32.PACK_AB R5, RZ, R5 ;  /* 0x00000005ff05723e */ /* 0x000fca00000010ff */
[----:B------:R0:W-:Y:S01]  /*32f0*/  @P3 STG.E.U16 desc[UR38][R8.64+0x10], R5 ;  /* 0x0000100508003986 */ /* 0x0001e2000c101526 */
[----:B------:R-:W-:Y:S05]  /*3300*/  @!P2 BRA `(.L_x_70) ;  /* 0x000000000004a947 */ /* 0x000fea0003800000 */
[----:B------:R0:W5:Y:S02]  /*3310*/  LDG.E.LTC128B.U16 R83, desc[UR38][R40.64+0x12] ;  /* 0x0000122628537981 */ /* 0x000164000c1e1520 */
.L_x_70:
[----:B------:R-:W-:Y:S05]  /*3320*/  BSYNC B1 ;  /* 0x0000000000017941 */ /* 0x000fea0003800000 */
.L_x_69:
        /* <DEDUP_REMOVED lines=9> */
.L_x_72:
[----:B------:R-:W-:Y:S05]  /*33c0*/  BSYNC B1 ;  /* 0x0000000000017941 */ /* 0x000fea0003800000 */
.L_x_71:
[----:B0----5:R-:W-:Y:S01]  /*33d0*/  IMAD.U32 R4, R83, 0x10000, RZ ;  /* 0x0001000053047824 */ /* 0x021fe200078e00ff */
[----:B------:R-:W-:Y:S01]  /*33e0*/  ISETP.GT.AND P2, PT, R3, 0x9, P1 ;  /* 0x000000090300780c */ /* 0x000fe20000f44270 */
[----:B------:R-:W-:Y:S02]  /*33f0*/  BSSY B1, `(.L_x_73) ;  /* 0x0000009000017945 */ /* 0x000fe40003800000 */
[----:B------:R-:W-:Y:S01]  /*3400*/  FMUL R5, R4, R57 ;  /* 0x0000003904057220 */ /* 0x000fe20000400000 */
[----:B------:R-:W-:-:S03]  /*3410*/  IADD3 R4, P3, R75, R42, RZ ;  /* 0x0000002a4b047210 */ /* 0x000fc60007f7e0ff */
[----:B------:R-:W-:-:S05]  /*3420*/  FFMA R5, R30, R56, R5 ;  /* 0x000000381e057223 */ /* 0x000fca0000000005 */
[----:B------:R-:W-:Y:S01]  /*3430*/  F2FP.BF16.F32.PACK_AB R10, RZ, R5 ;  /* 0x00000005ff0a723e */ /* 0x000fe200000010ff */
[----:B------:R-:W-:-:S05]  /*3440*/  IMAD.X R5, R77, 0x1, R43, P3 ;  /* 0x000000014d057824 */ /* 0x000fca00018e062b */
[----:B------:R0:W-:Y:S01]  /*3450*/  @P4 STG.E.U16 desc[UR38][R4.64+0x10], R10 ;  /* 0x0000100a04004986 */ /* 0x0001e2000c101526 */
[----:B------:R-:W-:Y:S05]  /*3460*/  @!P2 BRA `(.L_x_74) ;  /* 0x000000000004a947 */ /* 0x000fea0003800000 */
[----:B------:R0:W5:Y:S02]  /*3470*/  LDG.E.LTC128B.U16 R83, desc[UR38][R6.64+0x12] ;  /* 0x0000122606537981 */ /* 0x000164000c1e1520 */
.L_x_74:
[----:B------:R-:W-:Y:S05]  /*3480*/  BSYNC B1 ;  /* 0x0000000000017941 */ /* 0x000fea0003800000 */
.L_x_73:
[----:B0----5:R-:W-:Y:S01]  /*3490*/  IMAD.U32 R4, R83, 0x10000, RZ ;  /* 0x0001000053047824 */ /* 0x021fe200078e00ff */
[----:B------:R-:W-:Y:S01]  /*34a0*/  ISETP.GT.AND P3, PT, R3, 0x10, P0 ;  /* 0x000000100300780c */ /* 0x000fe20000764270 */
[----:B------:R-:W-:Y:S02]  /*34b0*/  BSSY B1, `(.L_x_75) ;  /* 0x0000009000017945 */ /* 0x000fe40003800000 */
[----:B------:R-:W-:-:S04]  /*34c0*/  FMUL R4, R4, R57 ;  /* 0x0000003904047220 */ /* 0x000fc80000400000 */
[----:B------:R-:W-:Y:S01]  /*34d0*/  FFMA R31, R31, R56, R4 ;  /* 0x000000381f1f7223 */ /* 0x000fe20000000004 */
[----:B------:R-:W-:-:S04]  /*34e0*/  IADD3 R4, P4, P5, R75, R20, R66 ;  /* 0x000000144b047210 */ /* 0x000fc80007d9e042 */
[----:B------:R-:W-:Y:S02]  /*34f0*/  F2FP.BF16.F32.PACK_AB R31, RZ, R31 ;  /* 0x0000001fff1f723e */ /* 0x000fe400000010ff */
[----:B------:R-:W-:-:S05]  /*3500*/  IADD3.X R5, R77, R21, R65, P4, P5 ;  /* 0x000000154d057210 */ /* 0x000fca00027ea441 */
[----:B------:R0:W-:Y:S01]  /*3510*/  @P2 STG.E.U16 desc[UR38][R4.64+0x12], R31 ;  /* 0x0000121f04002986 */ /* 0x0001e2000c101526 */
[----:B------:R-:W-:Y:S05]  /*3520*/  @!P3 BRA `(.L_x_76) ;  /* 0x000000000004b947 */ /* 0x000fea0003800000 */
[----:B------:R0:W5:Y:S02]  /*3530*/  LDG.E.LTC128B.U16 R83, desc[UR38][R40.64+0x20] ;  /* 0x0000202628537981 */ /* 0x000164000c1e1520 */
.L_x_76:
[----:B------:R-:W-:Y:S05]  /*3540*/  BSYNC B1 ;  /* 0x0000000000017941 */ /* 0x000fea0003800000 */
.L_x_75:
        /* <DEDUP_REMOVED lines=9> */
.L_x_78:
[----:B------:R-:W-:Y:S05]  /*35e0*/  BSYNC B1 ;  /* 0x0000000000017941 */ /* 0x000fea0003800000 */
.L_x_77:
        /* <DEDUP_REMOVED lines=9> */
.L_x_80:
[----:B------:R-:W-:Y:S05]  /*3680*/  BSYNC B1 ;  /* 0x0000000000017941 */ /* 0x000fea0003800000 */
.L_x_79:
        /* <DEDUP_REMOVED lines=9> */
.L_x_82:
[----:B------:R-:W-:Y:S05]  /*3720*/  BSYNC B1 ;  /* 0x0000000000017941 */ /* 0x000fea0003800000 */
.L_x_81:
        /* <DEDUP_REMOVED lines=9> */
.L_x_84:
[----:B------:R-:W-:Y:S05]  /*37c0*/  BSYNC B1 ;  /* 0x0000000000017941 */ /* 0x000fea0003800000 */
.L_x_83:
        /* <DEDUP_REMOVED lines=9> */
.L_x_86:
[----:B------:R-:W-:Y:S05]  /*3860*/  BSYNC B1 ;  /* 0x0000000000017941 */ /* 0x000fea0003800000 */
.L_x_85:
        /* <DEDUP_REMOVED lines=9> */
.L_x_88:
[----:B------:R-:W-:Y:S05]  /*3900*/  BSYNC B1 ;  /* 0x0000000000017941 */ /* 0x000fea0003800000 */
.L_x_87:
        /* <DEDUP_REMOVED lines=9> */
.L_x_90:
[----:B------:R-:W-:Y:S05]  /*39a0*/  BSYNC B1 ;  /* 0x0000000000017941 */ /* 0x000fea0003800000 */
.L_x_89:
[----:B------:R-:W-:Y:S05]  /*39b0*/  @!P1 BRA `(.L_x_91) ;  /* 0x0000000800a89947 */ /* 0x000fea0003800000 */
[----:B0----5:R-:W-:-:S04]  /*39c0*/  IMAD.U32 R6, R83, 0x10000, RZ ;  /* 0x0001000053067824 */ /* 0x021fc800078e00ff */
[----:B------:R-:W-:-:S04]  /*39d0*/  FMUL R6, R6, R57 ;  /* 0x0000003906067220 */ /* 0x000fc80000400000 */
[----:B------:R-:W-:-:S05]  /*39e0*/  FFMA R6, R39, R56, R6 ;  /* 0x0000003827067223 */ /* 0x000fca0000000006 */
[----:B------:R-:W-:-:S05]  /*39f0*/  F2FP.BF16.F32.PACK_AB R6, RZ, R6 ;  /* 0x00000006ff06723e */ /* 0x000fca00000010ff */
[----:B------:R0:W-:Y:S01]  /*3a00*/  STG.E.U16 desc[UR38][R4.64+0x32], R6 ;  /* 0x0000320604007986 */ /* 0x0001e2000c101526 */
[----:B------:R-:W-:Y:S05]  /*3a10*/  BRA `(.L_x_91) ;  /* 0x0000000800907947 */ /* 0x000fea0003800000 */
.L_x_30:
[----:B------:R-:W-:Y:S01]  /*3a20*/  ULDC.64 UR4, c[0x0][0x5c0] ;  /* 0x0001700000047ab9 */ /* 0x000fe20000000a00 */
[----:B------:R-:W-:Y:S01]  /*3a30*/  ISETP.GT.AND P5, PT, R3, 0x1, P3 ;  /* 0x000000010300780c */ /* 0x000fe20001fa4270 */
[-C--:B------:R-:W-:Y:S01]  /*3a40*/  FMUL R40, R40, R56.reuse ;  /* 0x0000003828287220 */ /* 0x080fe20000400000 */
[----:B------:R-:W-:Y:S01]  /*3a50*/  LEA R4, P1, R78, UR4, 0x1 ;  /* 0x000000044e047c11 */ /* 0x000fe2000f8208ff */
[-C--:B------:R-:W-:Y:S01]  /*3a60*/  FMUL R41, R41, R56.reuse ;  /* 0x0000003829297220 */ /* 0x080fe20000400000 */
[C---:B------:R-:W-:Y:S01]  /*3a70*/  IMAD.SHL.U32 R19, R58.reuse, 0x2, RZ ;  /* 0x000000023a137824 */ /* 0x040fe200078e00ff */
[----:B------:R-:W-:Y:S01]  /*3a80*/  SHF.L.U64.HI R15, R58, 0x1, R59 ;  /* 0x000000013a0f7819 */ /* 0x000fe2000001023b */
[-C--:B------:R-:W-:Y:S01]  /*3a90*/  FMUL R42, R42, R56.reuse ;  /* 0x000000382a2a7220 */ /* 0x080fe20000400000 */
[----:B------:R-:W-:Y:S01]  /*3aa0*/  LEA.HI.X R5, R78, UR5, R81, 0x1, P1 ;  /* 0x000000054e057c11 */ /* 0x000fe200088f0c51 */
[-C--:B------:R-:W-:Y:S01]  /*3ab0*/  FMUL R43, R43, R56.reuse ;  /* 0x000000382b2b7220 */ /* 0x080fe20000400000 */
[----:B------:R-:W-:Y:S01]  /*3ac0*/  ISETP.GT.AND P1, PT, R74, 0x8, PT ;  /* 0x000000084a00780c */ /* 0x000fe20003f24270 */
[----:B------:R-:W-:Y:S01]  /*3ad0*/  FMUL R44, R44, R56 ;  /* 0x000000382c2c7220 */ /* 0x000fe20000400000 */
[----:B------:R-:W-:Y:S01]  /*3ae0*/  F2FP.BF16.F32.PACK_AB R40, RZ, R40 ;  /* 0x00000028ff28723e */ /* 0x000fe200000010ff */
[-C--:B------:R-:W-:Y:S01]  /*3af0*/  FMUL R45, R45, R56.reuse ;  /* 0x000000382d2d7220 */ /* 0x080fe20000400000 */
[----:B------:R-:W-:Y:S01]  /*3b00*/  F2FP.BF16.F32.PACK_AB R41, RZ, R41 ;  /* 0x00000029ff29723e */ /* 0x000fe200000010ff */
[----:B------:R-:W-:Y:S01]  /*3b10*/  FMUL R46, R46, R56 ;  /* 0x000000382e2e7220 */ /* 0x000fe20000400000 */
[----:B------:R-:W-:Y:S01]  /*3b20*/  IADD3 R6, P4, R19, R4, RZ ;  /* 0x0000000413067210 */ /* 0x000fe20007f9e0ff */
[----:B------:R-:W-:Y:S01]  /*3b30*/  @P0 STG.E.U16 desc[UR38][R4.64], R40 ;  /* 0x0000002804000986 */ /* 0x000fe2000c101526 */
[----:B------:R-:W-:Y:S01]  /*3b40*/  ISETP.GT.AND P2, PT, R3, RZ, P1 ;  /* 0x000000ff0300720c */ /* 0x000fe20000f44270 */
[-C--:B------:R-:W-:Y:S01]  /*3b50*/  FMUL R47, R47, R56.reuse ;  /* 0x000000382f2f7220 */ /* 0x080fe20000400000 */
[----:B------:R-:W-:Y:S01]  /*3b60*/  ISETP.GT.AND P0, PT, R3, 0x1, P1 ;  /* 0x000000010300780c */ /* 0x000fe20000f04270 */
[----:B------:R-:W-:Y:S01]  /*3b70*/  @P5 STG.E.U16 desc[UR38][R4.64+0x2], R41 ;  /* 0x0000022904005986 */ /* 0x000fe2000c101526 */
[----:B------:R-:W-:Y:S01]  /*3b80*/  IMAD.X R7, R15, 0x1, R5, P4 ;  /* 0x000000010f077824 */ /* 0x000fe200020e0605 */
[C---:B------:R-:W-:Y:S01]  /*3b90*/  ISETP.GT.AND P4, PT, R3.reuse, 0x8, P3 ;  /* 0x000000080300780c */ /* 0x040fe20001f84270 */
[-C--:B------:R-:W-:Y:S01]  /*3ba0*/  FMUL R48, R48, R56.reuse ;  /* 0x0000003830307220 */ /* 0x080fe20000400000 */
[----:B------:R-:W-:Y:S01]  /*3bb0*/  ISETP.GT.AND P5, PT, R3, 0x9, P3 ;  /* 0x000000090300780c */ /* 0x000fe20001fa4270 */
[----:B------:R-:W-:Y:S01]  /*3bc0*/  FMUL R49, R49, R56 ;  /* 0x0000003831317220 */ /* 0x000fe20000400000 */
[----:B------:R-:W-:Y:S01]  /*3bd0*/  F2FP.BF16.F32.PACK_AB R42, RZ, R42 ;  /* 0x0000002aff2a723e */ /* 0x000fe200000010ff */
[-C--:B------:R-:W-:Y:S01]  /*3be0*/  FMUL R50, R50, R56.reuse ;  /* 0x0000003832327220 */ /* 0x080fe20000400000 */
[----:B------:R-:W-:Y:S01]  /*3bf0*/  F2FP.BF16.F32.PACK_AB R43, RZ, R43 ;  /* 0x0000002bff2b723e */ /* 0x000fe200000010ff */
[----:B------:R-:W-:Y:S01]  /*3c00*/  FMUL R51, R51, R56 ;  /* 0x0000003833337220 */ /* 0x000fe20000400000 */
[----:B------:R-:W-:Y:S01]  /*3c10*/  F2FP.BF16.F32.PACK_AB R44, RZ, R44 ;  /* 0x0000002cff2c723e */ /* 0x000fe200000010ff */
[----:B------:R-:W-:Y:S01]  /*3c20*/  @P2 STG.E.U16 desc[UR38][R6.64], R42 ;  /* 0x0000002a06002986 */ /* 0x000fe2000c101526 */
[----:B------:R-:W-:Y:S01]  /*3c30*/  F2FP.BF16.F32.PACK_AB R45, RZ, R45 ;  /* 0x0000002dff2d723e */ /* 0x000fe200000010ff */
[-C--:B------:R-:W-:Y:S01]  /*3c40*/  FMUL R53, R53, R56.reuse ;  /* 0x0000003835357220 */ /* 0x080fe20000400000 */
[C---:B------:R-:W-:Y:S01]  /*3c50*/  ISETP.GT.AND P2, PT, R3.reuse, 0x8, P1 ;  /* 0x000000080300780c */ /* 0x040fe20000f44270 */
[----:B------:R-:W-:Y:S01]  /*3c60*/  @P0 STG.E.U16 desc[UR38][R6.64+0x2], R43 ;  /* 0x0000022b06000986 */ /* 0x000fe2000c101526 */
[C---:B------:R-:W-:Y:S01]  /*3c70*/  ISETP.GT.AND P0, PT, R3.reuse, 0x9, P1 ;  /* 0x000000090300780c */ /* 0x040fe20000f04270 */
[----:B------:R-:W-:Y:S01]  /*3c80*/  FMUL R52, R52, R56 ;  /* 0x0000003834347220 */ /* 0x000fe20000400000 */
[----:B------:R-:W-:Y:S01]  /*3c90*/  F2FP.BF16.F32.PACK_AB R46, RZ, R46 ;  /* 0x0000002eff2e723e */ /* 0x000fe200000010ff */
[----:B------:R-:W-:Y:S01]  /*3ca0*/  @P4 STG.E.U16 desc[UR38][R4.64+0x10], R44 ;  /* 0x0000102c04004986 */ /* 0x000fe2000c101526 */
[C---:B------:R-:W-:Y:S01]  /*3cb0*/  ISETP.GT.AND P4, PT, R3.reuse, 0x10, P3 ;  /* 0x000000100300780c */ /* 0x040fe20001f84270 */
[-C--:B------:R-:W-:Y:S01]  /*3cc0*/  FMUL R54, R54, R56.reuse ;  /* 0x0000003836367220 */ /* 0x080fe20000400000 */
[----:B------:R-:W-:Y:S01]  /*3cd0*/  F2FP.BF16.F32.PACK_AB R47, RZ, R47 ;  /* 0x0000002fff2f723e */ /* 0x000fe200000010ff */
[----:B------:R-:W-:Y:S01]  /*3ce0*/  @P5 STG.E.U16 desc[UR38][R4.64+0x12], R45 ;  /* 0x0000122d04005986 */ /* 0x000fe2000c101526 */
[----:B------:R-:W-:Y:S01]  /*3cf0*/  ISETP.GT.AND P5, PT, R3, 0x11, P3 ;  /* 0x000000110300780c */ /* 0x000fe20001fa4270 */
[----:B------:R-:W-:Y:S01]  /*3d00*/  FMUL R55, R55, R56 ;  /* 0x0000003837377220 */ /* 0x000fe20000400000 */
[----:B------:R-:W-:Y:S01]  /*3d10*/  F2FP.BF16.F32.PACK_AB R48, RZ, R48 ;  /* 0x00000030ff30723e */ /* 0x000fe200000010ff */
[----:B------:R-:W-:Y:S01]  /*3d20*/  @P2 STG.E.U16 desc[UR38][R6.64+0x10], R46 ;  /* 0x0000102e06002986 */ /* 0x000fe2000c101526 */
[----:B------:R-:W-:Y:S01]  /*3d30*/  F2FP.BF16.F32.PACK_AB R49, RZ, R49 ;  /* 0x00000031ff31723e */ /* 0x000fe200000010ff */
[----:B------:R-:W-:Y:S01]  /*3d40*/  FMUL R24, R24, R56 ;  /* 0x0000003818187220 */ /* 0x000fe20000400000 */
[----:B------:R-:W-:Y:S01]  /*3d50*/  ISETP.GT.AND P2, PT, R3, 0x10, P1 ;  /* 0x000000100300780c */ /* 0x000fe20000f44270 */
[----:B------:R-:W-:Y:S01]  /*3d60*/  @P0 STG.E.U16 desc[UR38][R6.64+0x12], R47 ;  /* 0x0000122f06000986 */ /* 0x000fe2000c101526 */
[----:B------:R-:W-:Y:S01]  /*3d70*/  F2FP.BF16.F32.PACK_AB R50, RZ, R50 ;  /* 0x00000032ff32723e */ /* 0x000fe200000010ff */
[----:B------:R-:W-:Y:S01]  /*3d80*/  IMAD R9, R13, 0xf0, RZ ;  /* 0x000000f00d097824 */ /* 0x000fe200078e02ff */
[----:B------:R-:W-:Y:S01]  /*3d90*/  F2FP.BF16.F32.PACK_AB R51, RZ, R51 ;  /* 0x00000033ff33723e */ /* 0x000fe200000010ff */
[----:B------:R-:W-:Y:S01]  /*3da0*/  @P4 STG.E.U16 desc[UR38][R4.64+0x20], R48 ;  /* 0x0000203004004986 */ /* 0x000fe2000c101526 */
[C---:B------:R-:W-:Y:S01]  /*3db0*/  ISETP.GT.AND P4, PT, R3.reuse, 0x11, P1 ;  /* 0x000000110300780c */ /* 0x040fe20000f84270 */
[----:B------:R-:W-:Y:S01]  /*3dc0*/  IMAD.WIDE.U32 R10, R12, 0xf0, R6 ;  /* 0x000000f00c0a7825 */ /* 0x000fe200078e0006 */
[----:B------:R-:W-:Y:S01]  /*3dd0*/  F2FP.BF16.F32.PACK_AB R53, RZ, R53 ;  /* 0x00000035ff35723e */ /* 0x000fe200000010ff */
[----:B------:R-:W-:Y:S01]  /*3de0*/  @P5 STG.E.U16 desc[UR38][R4.64+0x22], R49 ;  /* 0x0000223104005986 */ /* 0x000fe2000c101526 */
[----:B------:R-:W-:Y:S01]  /*3df0*/  ISETP.GT.AND P5, PT, R3, 0x18, P3 ;  /* 0x000000180300780c */ /* 0x000fe20001fa4270 */
[-C--:B------:R-:W-:Y:S01]  /*3e00*/  FMUL R25, R25, R56.reuse ;  /* 0x0000003819197220 */ /* 0x080fe20000400000 */
[----:B------:R-:W-:Y:S01]  /*3e10*/  ISETP.GT.AND P3, PT, R3, 0x19, P3 ;  /* 0x000000190300780c */ /* 0x000fe20001f64270 */
[----:B------:R-:W-:Y:S01]  /*3e20*/  @P2 STG.E.U16 desc[UR38][R6.64+0x20], R50 ;  /* 0x0000203206002986 */ /* 0x000fe2000c101526 */
[----:B------:R-:W-:Y:S01]  /*3e30*/  ISETP.GT.AND P2, PT, R74, 0x80, PT ;  /* 0x000000804a00780c */ /* 0x000fe20003f44270 */
[----:B------:R-:W-:Y:S01]  /*3e40*/  FMUL R26, R26, R56 ;  /* 0x000000381a1a7220 */ /* 0x000fe20000400000 */
[----:B------:R-:W-:Y:S01]  /*3e50*/  F2FP.BF16.F32.PACK_AB R52, RZ, R52 ;  /* 0x00000034ff34723e */ /* 0x000fe200000010ff */
[----:B------:R-:W-:Y:S01]  /*3e60*/  FMUL R27, R27, R56 ;  /* 0x000000381b1b7220 */ /* 0x000fe20000400000 */
[----:B------:R-:W-:Y:S01]  /*3e70*/  F2FP.BF16.F32.PACK_AB R54, RZ, R54 ;  /* 0x00000036ff36723e */ /* 0x000fe200000010ff */
[----:B------:R-:W-:Y:S01]  /*3e80*/  @P4 STG.E.U16 desc[UR38][R6.64+0x22], R51 ;  /* 0x0000223306004986 */ /* 0x000fe2000c101526 */
[C---:B------:R-:W-:Y:S01]  /*3e90*/  ISETP.GT.AND P4, PT, R3.reuse, 0x18, P1 ;  /* 0x000000180300780c */ /* 0x040fe20000f84270 */
[-C--:B------:R-:W-:Y:S01]  /*3ea0*/  FMUL R28, R28, R56.reuse ;  /* 0x000000381c1c7220 */ /* 0x080fe20000400000 */
[C---:B------:R-:W-:Y:S01]  /*3eb0*/  ISETP.GT.AND P1, PT, R3.reuse, 0x19, P1 ;  /* 0x000000190300780c */ /* 0x040fe20000f24270 */
[----:B------:R-:W-:Y:S01]  /*3ec0*/  @P5 STG.E.U16 desc[UR38][R4.64+0x30], R52 ;  /* 0x0000303404005986 */ /* 0x000fe2000c101526 */
[----:B------:R-:W-:Y:S01]  /*3ed0*/  ISETP.GT.AND P5, PT, R3, 0x1, P2 ;  /* 0x000000010300780c */ /* 0x000fe200017a4270 */
[-C--:B------:R-:W-:Y:S01]  /*3ee0*/  FMUL R29, R29, R56.reuse ;  /* 0x000000381d1d7220 */ /* 0x080fe20000400000 */
[----:B------:R-:W-:Y:S01]  /*3ef0*/  F2FP.BF16.F32.PACK_AB R55, RZ, R55 ;  /* 0x00000037ff37723e */ /* 0x000fe200000010ff */
[----:B------:R0:W-:Y:S01]  /*3f00*/  @P3 STG.E.U16 desc[UR38][R4.64+0x32], R53 ;  /* 0x0000323504003986 */ /* 0x0001e2000c101526 */
[----:B------:R-:W-:Y:S01]  /*3f10*/  ISETP.GT.AND P3, PT, R3, RZ, P2 ;  /* 0x000000ff0300720c */ /* 0x000fe20001764270 */
[----:B------:R-:W-:Y:S01]  /*3f20*/  FMUL R30, R30, R56 ;  /* 0x000000381e1e7220 */ /* 0x000fe20000400000 */
[----:B------:R-:W-:Y:S01]  /*3f30*/  F2FP.BF16.F32.PACK_AB R24, RZ, R24 ;  /* 0x00000018ff18723e */ /* 0x000fe200000010ff */
[-C--:B------:R-:W-:Y:S01]  /*3f40*/  FMUL R31, R31, R56.reuse ;  /* 0x000000381f1f7220 */ /* 0x080fe20000400000 */
[----:B------:R-:W-:Y:S01]  /*3f50*/  ISETP.GT.AND P0, PT, R74, 0x88, PT ;  /* 0x000000884a00780c */ /* 0x000fe20003f04270 */
[----:B------:R-:W-:Y:S01]  /*3f60*/  @P4 STG.E.U16 desc[UR38][R6.64+0x30], R54 ;  /* 0x0000303606004986 */ /* 0x000fe2000c101526 */
[----:B------:R-:W-:Y:S01]  /*3f70*/  F2FP.BF16.F32.PACK_AB R25, RZ, R25 ;  /* 0x00000019ff19723e */ /* 0x000fe200000010ff */
[----:B------:R-:W-:Y:S01]  /*3f80*/  FMUL R32, R32, R56 ;  /* 0x0000003820207220 */ /* 0x000fe20000400000 */
[C---:B------:R-:W-:Y:S01]  /*3f90*/  ISETP.GT.AND P4, PT, R3.reuse, 0x8, P2 ;  /* 0x000000080300780c */ /* 0x040fe20001784270 */
[----:B------:R1:W-:Y:S01]  /*3fa0*/  @P1 STG.E.U16 desc[UR38][R6.64+0x32], R55 ;  /* 0x0000323706001986 */ /* 0x0003e2000c101526 */
[----:B------:R-:W-:Y:S01]  /*3fb0*/  ISETP.GT.AND P1, PT, R3, RZ, P0 ;  /* 0x000000ff0300720c */ /* 0x000fe20000724270 */
[----:B0-----:R-:W-:Y:S01]  /*3fc0*/  IMAD.IADD R5, R11, 0x1, R9 ;  /* 0x000000010b057824 */ /* 0x001fe200078e0209 */
[----:B------:R-:W-:Y:S01]  /*3fd0*/  F2FP.BF16.F32.PACK_AB R26, RZ, R26 ;  /* 0x0000001aff1a723e */ /* 0x000fe200000010ff */
[--C-:B------:R-:W-:Y:S01]  /*3fe0*/  @P3 IMAD.MOV.U32 R4, RZ, RZ, R10.reuse ;  /* 0x000000ffff043224 */ /* 0x100fe200078e000a */
[----:B------:R-:W-:Y:S01]  /*3ff0*/  F2FP.BF16.F32.PACK_AB R27, RZ, R27 ;  /* 0x0000001bff1b723e */ /* 0x000fe200000010ff */
[----:B------:R-:W-:Y:S01]  /*4000*/  FMUL R33, R33, R56 ;  /* 0x0000003821217220 */ /* 0x000fe20000400000 */
[----:B------:R-:W-:Y:S01]  /*4010*/  F2FP.BF16.F32.PACK_AB R28, RZ, R28 ;  /* 0x0000001cff1c723e */ /* 0x000fe200000010ff */
[-C--:B------:R-:W-:Y:S01]  /*4020*/  FMUL R34, R34, R56.reuse ;  /* 0x0000003822227220 */ /* 0x080fe20000400000 */
[----:B------:R0:W-:Y:S01]  /*4030*/  @P3 STG.E.U16 desc[UR38][R4.64], R24 ;  /* 0x0000001804003986 */ /* 0x0001e2000c101526 */
[----:B------:R-:W-:Y:S01]  /*4040*/  ISETP.GT.AND P3, PT, R3, 0x1, P0 ;  /* 0x000000010300780c */ /* 0x000fe20000764270 */
[----:B------:R-:W-:Y:S01]  /*4050*/  FMUL R35, R35, R56 ;  /* 0x0000003823237220 */ /* 0x000fe20000400000 */
[----:B-1----:R-:W-:Y:S01]  /*4060*/  IMAD.IADD R7, R9, 0x1, R11 ;  /* 0x0000000109077824 */ /* 0x002fe200078e020b */
[----:B------:R-:W-:Y:S01]  /*4070*/  F2FP.BF16.F32.PACK_AB R29, RZ, R29 ;  /* 0x0000001dff1d723e */ /* 0x000fe200000010ff */
[--C-:B------:R-:W-:Y:S01]  /*4080*/  @P4 IMAD.MOV.U32 R6, RZ, RZ, R10.reuse ;  /* 0x000000ffff064224 */ /* 0x100fe200078e000a */
[----:B------:R-:W-:Y:S01]  /*4090*/  F2FP.BF16.F32.PACK_AB R30, RZ, R30 ;  /* 0x0000001eff1e723e */ /* 0x000fe200000010ff */
[-C--:B------:R-:W-:Y:S01]  /*40a0*/  FMUL R36, R36, R56.reuse ;  /* 0x0000003824247220 */ /* 0x080fe20000400000 */
[----:B------:R-:W-:Y:S01]  /*40b0*/  F2FP.BF16.F32.PACK_AB R31, RZ, R31 ;  /* 0x0000001fff1f723e */ /* 0x000fe200000010ff */
[----:B------:R-:W-:Y:S01]  /*40c0*/  FMUL R37, R37, R56 ;  /* 0x0000003825257220 */ /* 0x000fe20000400000 */
[----:B------:R-:W-:Y:S01]  /*40d0*/  F2FP.BF16.F32.PACK_AB R32, RZ, R32 ;  /* 0x00000020ff20723e */ /* 0x000fe200000010ff */
[-C--:B------:R-:W-:Y:S01]  /*40e0*/  FMUL R38, R38, R56.reuse ;  /* 0x0000003826267220 */ /* 0x080fe20000400000 */
[----:B0-----:R-:W-:Y:S01]  /*40f0*/  @P5 IMAD.MOV.U32 R4, RZ, RZ, R10 ;  /* 0x000000ffff045224 */ /* 0x001fe200078e000a */
[----:B------:R-:W-:Y:S01]  /*4100*/  F2FP.BF16.F32.PACK_AB R33, RZ, R33 ;  /* 0x00000021ff21723e */ /* 0x000fe200000010ff */
[----:B------:R-:W-:Y:S01]  /*4110*/  FMUL R39, R39, R56 ;  /* 0x0000003827277220 */ /* 0x000fe20000400000 */
[----:B------:R-:W-:-:S02]  /*4120*/  F2FP.BF16.F32.PACK_AB R34, RZ, R34 ;  /* 0x00000022ff22723e */ /* 0x000fc400000010ff */
[----:B------:R0:W-:Y:S01]  /*4130*/  @P5 STG.E.U16 desc[UR38][R4.64+0x2], R25 ;  /* 0x0000021904005986 */ /* 0x0001e2000c101526 */
[----:B------:R-:W-:Y:S02]  /*4140*/  F2FP.BF16.F32.PACK_AB R35, RZ, R35 ;  /* 0x00000023ff23723e */ /* 0x000fe400000010ff */
[----:B------:R-:W-:Y:S02]  /*4150*/  F2FP.BF16.F32.PACK_AB R36, RZ, R36 ;  /* 0x00000024ff24723e */ /* 0x000fe400000010ff */
[----:B------:R-:W-:Y:S02]  /*4160*/  F2FP.BF16.F32.PACK_AB R37, RZ, R37 ;  /* 0x00000025ff25723e */ /* 0x000fe400000010ff */
[----:B------:R-:W-:Y:S02]  /*4170*/  F2FP.BF16.F32.PACK_AB R38, RZ, R38 ;  /* 0x00000026ff26723e */ /* 0x000fe400000010ff */
[----:B------:R-:W-:Y:S02]  /*4180*/  F2FP.BF16.F32.PACK_AB R39, RZ, R39 ;  /* 0x00000027ff27723e */ /* 0x000fe400000010ff */
[----:B0-----:R-:W-:-:S05]  /*4190*/  IADD3 R4, P5, R19, R10, RZ ;  /* 0x0000000a13047210 */ /* 0x001fca0007fbe0ff */
[----:B------:R-:W-:Y:S01]  /*41a0*/  IMAD.X R5, R15, 0x1, R5, P5 ;  /* 0x000000010f057824 */ /* 0x000fe200028e0605 */
[----:B------:R-:W-:-:S04]  /*41b0*/  ISETP.GT.AND P5, PT, R3, 0x9, P0 ;  /* 0x000000090300780c */ /* 0x000fc800007a4270 */
[----:B------:R-:W-:Y:S01]  /*41c0*/  @P1 STG.E.U16 desc[UR38][R4.64], R26 ;  /* 0x0000001a04001986 */ /* 0x000fe2000c101526 */
[----:B------:R-:W-:-:S03]  /*41d0*/  ISETP.GT.AND P1, PT, R3, 0x9, P2 ;  /* 0x000000090300780c */ /* 0x000fc60001724270 */
[----:B------:R0:W-:Y:S01]  /*41e0*/  @P3 STG.E.U16 desc[UR38][R4.64+0x2], R27 ;  /* 0x0000021b04003986 */ /* 0x0001e2000c101526 */
[----:B------:R-:W-:-:S03]  /*41f0*/  ISETP.GT.AND P3, PT, R3, 0x8, P0 ;  /* 0x000000080300780c */ /* 0x000fc60000764270 */
[----:B------:R-:W-:Y:S01]  /*4200*/  @P4 STG.E.U16 desc[UR38][R6.64+0x10], R28 ;  /* 0x0000101c06004986 */ /* 0x000fe2000c101526 */
[----:B------:R-:W-:-:S05]  /*4210*/  IADD3 R8, P4, R19, R10, RZ ;  /* 0x0000000a13087210 */ /* 0x000fca0007f9e0ff */
[----:B------:R-:W-:Y:S01]  /*4220*/  IMAD.X R9, R7, 0x1, R15, P4 ;  /* 0x0000000107097824 */ /* 0x000fe200020e060f */
[----:B------:R-:W-:Y:S01]  /*4230*/  ISETP.GT.AND P4, PT, R3, 0x10, P2 ;  /* 0x000000100300780c */ /* 0x000fe20001784270 */
[----:B0-----:R-:W-:Y:S02]  /*4240*/  @P1 IMAD.MOV.U32 R4, RZ, RZ, R10 ;  /* 0x000000ffff041224 */ /* 0x001fe400078e000a */
[----:B------:R-:W-:-:S05]  /*4250*/  @P1 IMAD.MOV.U32 R5, RZ, RZ, R7 ;  /* 0x000000ffff051224 */ /* 0x000fca00078e0007 */
[----:B------:R0:W-:Y:S01]  /*4260*/  @P1 STG.E.U16 desc[UR38][R4.64+0x12], R29 ;  /* 0x0000121d04001986 */ /* 0x0001e2000c101526 */
[----:B------:R-:W-:-:S03]  /*4270*/  ISETP.GT.AND P1, PT, R3, 0x18, P2 ;  /* 0x000000180300780c */ /* 0x000fc60001724270 */
[----:B------:R-:W-:Y:S01]  /*4280*/  @P3 STG.E.U16 desc[UR38][R8.64+0x10], R30 ;  /* 0x0000101e08003986 */ /* 0x000fe2000c101526 */
[C---:B------:R-:W-:Y:S02]  /*4290*/  ISETP.GT.AND P3, PT, R3.reuse, 0x11, P2 ;  /* 0x000000110300780c */ /* 0x040fe40001764270 */
[----:B------:R-:W-:Y:S01]  /*42a0*/  ISETP.GT.AND P2, PT, R3, 0x19, P2 ;  /* 0x000000190300780c */ /* 0x000fe20001744270 */
[----:B0-----:R-:W-:Y:S02]  /*42b0*/  @P5 IMAD.MOV.U32 R4, RZ, RZ, R8 ;  /* 0x000000ffff045224 */ /* 0x001fe400078e0008 */
[----:B------:R-:W-:-:S04]  /*42c0*/  @P5 IMAD.MOV.U32 R5, RZ, RZ, R9 ;  /* 0x000000ffff055224 */ /* 0x000fc800078e0009 */
[----:B------:R-:W-:Y:S01]  /*42d0*/  @P1 IMAD.MOV.U32 R6, RZ, RZ, R10 ;  /* 0x000000ffff061224 */ /* 0x000fe200078e000a */
[----:B------:R0:W-:Y:S01]  /*42e0*/  @P5 STG.E.U16 desc[UR38][R4.64+0x12], R31 ;  /* 0x0000121f04005986 */ /* 0x0001e2000c101526 */
[----:B------:R-:W-:-:S04]  /*42f0*/  ISETP.GT.AND P5, PT, R3, 0x10, P0 ;  /* 0x000000100300780c */ /* 0x000fc800007a4270 */
[--C-:B------:R-:W-:Y:S02]  /*4300*/  @P2 IMAD.MOV.U32 R11, RZ, RZ, R7.reuse ;  /* 0x000000ffff0b2224 */ /* 0x100fe400078e0007 */
[----:B0-----:R-:W-:Y:S02]  /*4310*/  @P4 IMAD.MOV.U32 R4, RZ, RZ, R10 ;  /* 0x000000ffff044224 */ /* 0x001fe400078e000a */
[----:B------:R-:W-:-:S05]  /*4320*/  @P4 IMAD.MOV.U32 R5, RZ, RZ, R7 ;  /* 0x000000ffff054224 */ /* 0x000fca00078e0007 */
[----:B------:R0:W-:Y:S01]  /*4330*/  @P4 STG.E.U16 desc[UR38][R4.64+0x20], R32 ;  /* 0x0000202004004986 */ /* 0x0001e2000c101526 */
[----:B------:R-:W-:Y:S01]  /*4340*/  ISETP.GT.AND P4, PT, R3, 0x11, P0 ;  /* 0x000000110300780c */ /* 0x000fe20000784270 */
[----:B0-----:R-:W-:Y:S02]  /*4350*/  @P3 IMAD.MOV.U32 R4, RZ, RZ, R10 ;  /* 0x000000ffff043224 */ /* 0x001fe400078e000a */
[----:B------:R-:W-:-:S05]  /*4360*/  @P3 IMAD.MOV.U32 R5, RZ, RZ, R7 ;  /* 0x000000ffff053224 */ /* 0x000fca00078e0007 */
[----:B------:R0:W-:Y:S01]  /*4370*/  @P3 STG.E.U16 desc[UR38][R4.64+0x22], R33 ;  /* 0x0000222104003986 */ /* 0x0001e2000c101526 */
[C---:B------:R-:W-:Y:S02]  /*4380*/  ISETP.GT.AND P3, PT, R3.reuse, 0x18, P0 ;  /* 0x000000180300780c */ /* 0x040fe40000764270 */
[----:B------:R-:W-:Y:S01]  /*4390*/  ISETP.GT.AND P0, PT, R3, 0x19, P0 ;  /* 0x000000190300780c */ /* 0x000fe20000704270 */
[----:B0-----:R-:W-:Y:S02]  /*43a0*/  @P5 IMAD.MOV.U32 R4, RZ, RZ, R8 ;  /* 0x000000ffff045224 */ /* 0x001fe400078e0008 */
[----:B------:R-:W-:-:S05]  /*43b0*/  @P5 IMAD.MOV.U32 R5, RZ, RZ, R9 ;  /* 0x000000ffff055224 */ /* 0x000fca00078e0009 */
[----:B------:R0:W-:Y:S02]  /*43c0*/  @P5 STG.E.U16 desc[UR38][R4.64+0x20], R34 ;  /* 0x0000202204005986 */ /* 0x0001e4000c101526 */
[----:B0-----:R-:W-:Y:S02]  /*43d0*/  @P4 IMAD.MOV.U32 R4, RZ, RZ, R8 ;  /* 0x000000ffff044224 */ /* 0x001fe400078e0008 */
[----:B------:R-:W-:-:S05]  /*43e0*/  @P4 IMAD.MOV.U32 R5, RZ, RZ, R9 ;  /* 0x000000ffff054224 */ /* 0x000fca00078e0009 */
[----:B------:R0:W-:Y:S04]  /*43f0*/  @P4 STG.E.U16 desc[UR38][R4.64+0x22], R35 ;  /* 0x0000222304004986 */ /* 0x0001e8000c101526 */
[----:B------:R1:W-:Y:S04]  /*4400*/  @P1 STG.E.U16 desc[UR38][R6.64+0x30], R36 ;  /* 0x0000302406001986 */ /* 0x0003e8000c101526 */
[----:B------:R1:W-:Y:S01]  /*4410*/  @P2 STG.E.U16 desc[UR38][R10.64+0x32], R37 ;  /* 0x000032250a002986 */ /* 0x0003e2000c101526 */
[----:B0-----:R-:W-:Y:S02]  /*4420*/  @P3 IMAD.MOV.U32 R4, RZ, RZ, R8 ;  /* 0x000000ffff043224 */ /* 0x001fe400078e0008 */
[----:B------:R-:W-:-:S05]  /*4430*/  @P3 IMAD.MOV.U32 R5, RZ, RZ, R9 ;  /* 0x000000ffff053224 */ /* 0x000fca00078e0009 */
[----:B------:R1:W-:Y:S04]  /*4440*/  @P3 STG.E.U16 desc[UR38][R4.64+0x30], R38 ;  /* 0x0000302604003986 */ /* 0x0003e8000c101526 */
[----:B------:R1:W-:Y:S02]  /*4450*/  @P0 STG.E.U16 desc[UR38][R8.64+0x32], R39 ;  /* 0x0000322708000986 */ /* 0x0003e4000c101526 */
.L_x_91:
[----:B------:R-:W-:Y:S05]  /*4460*/  BSYNC B0 ;  /* 0x0000000000007941 */ /* 0x000fea0003800000 */
.L_x_29:
[----:B------:R-:W-:Y:S01]  /*4470*/  IADD3 R16, P0, R16, UR36, RZ ;  /* 0x0000002410107c10 */ /* 0x000fe2000ff1e0ff */
[----:B------:R-:W-:Y:S01]  /*4480*/  ULDC.64 UR4, c[0x0][0x650] ;  /* 0x0001940000047ab9 */ /* 0x000fe20000000a00 */
[----:B------:R-:W-:Y:S01]  /*4490*/  PRMT R3, RZ, 0x7610, R3 ;  /* 0x00007610ff037816 */ /* 0x000fe20000000003 */
[----:B------:R-:W-:Y:S01]  /*44a0*/  IMAD.MOV.U32 R68, RZ, RZ, -0x1 ;  /* 0xffffffffff447424 */ /* 0x000fe200078e00ff */
[----:B------:R-:W-:Y:S01]  /*44b0*/  IADD3.X R17, R17, UR42, RZ, P0, !PT ;  /* 0x0000002a11117c10 */ /* 0x000fe200087fe4ff */
[----:B------:R-:W-:Y:S01]  /*44c0*/  IMAD.MOV.U32 R19, RZ, RZ, -0x1 ;  /* 0xffffffffff137424 */ /* 0x000fe200078e00ff */
[----:B------:R-:W-:-:S04]  /*44d0*/  ISETP.GE.U32.AND P0, PT, R16, UR4, PT ;  /* 0x0000000410007c0c */ /* 0x000fc8000bf06070 */
[----:B------:R-:W-:-:S13]  /*44e0*/  ISETP.GE.U32.AND.EX P0, PT, R17, UR5, PT, P0 ;  /* 0x0000000511007c0c */ /* 0x000fda000bf06100 */
[----:B------:R-:W-:Y:S05]  /*44f0*/  @P0 BRA `(.L_x_92) ;  /* 0x0000000400500947 */ /* 0x000fea0003800000 */
[----:B-1----:R-:W1:Y:S01]  /*4500*/  LDC.64 R10, c[0x0][0x628] ;  /* 0x00018a00ff0a7b82 */ /* 0x002e620000000a00 */
[----:B------:R-:W1:Y:S01]  /*4510*/  S2R R12, SR_CTAID.X ;  /* 0x00000000000c7919 */ /* 0x000e620000002500 */
[----:B------:R-:W-:Y:S02]  /*4520*/  IMAD.MOV.U32 R8, RZ, RZ, R16 ;  /* 0x000000ffff087224 */ /* 0x000fe400078e0010 */
[----:B0-----:R-:W-:Y:S01]  /*4530*/  IMAD.MOV.U32 R9, RZ, RZ, R17 ;  /* 0x000000ffff097224 */ /* 0x001fe200078e0011 */
[----:B------:R-:W0:Y:S03]  /*4540*/  S2R R20, SR_CTAID.Y ;  /* 0x0000000000147919 */ /* 0x000e260000002600 */
[----:B------:R-:W0:Y:S08]  /*4550*/  LDC R0, c[0x0][0x630] ;  /* 0x00018c00ff007b82 */ /* 0x000e300000000800 */
[----:B------:R-:W0:Y:S01]  /*4560*/  LDC.64 R14, c[0x0][0x620] ;  /* 0x00018800ff0e7b82 */ /* 0x000e220000000a00 */
[----:B-1----:R-:W-:-:S04]  /*4570*/  ISETP.NE.U32.AND P0, PT, R10, RZ, PT ;  /* 0x000000ff0a00720c */ /* 0x002fc80003f05070 */
[----:B------:R-:W-:-:S13]  /*4580*/  ISETP.NE.AND.EX P0, PT, R11, RZ, PT, P0 ;  /* 0x000000ff0b00720c */ /* 0x000fda0003f05300 */
[----:B0-----:R-:W-:Y:S05]  /*4590*/  @!P0 BRA `(.L_x_93) ;  /* 0x0000000000288947 */ /* 0x001fea0003800000 */
        /* <DEDUP_REMOVED lines=10> */
.L_x_93:
[-CC-:B------:R-:W-:Y:S01]  /*4640*/  SHF.R.U64 R19, R8, R0.reuse, R9.reuse ;  /* 0x0000000008137219 */ /* 0x180fe20000001209 */
[----:B------:R-:W0:Y:S01]  /*4650*/  LDC.64 R26, c[0x0][0x640] ;  /* 0x00019000ff1a7b82 */ /* 0x000e220000000a00 */
[----:B------:R-:W-:Y:S01]  /*4660*/  SHF.R.U32.HI R0, RZ, R0, R9 ;  /* 0x00000000ff007219 */ /* 0x000fe20000011609 */
[----:B------:R-:W-:Y:S01]  /*4670*/  ULDC UR4, c[0x0][0x150] ;  /* 0x0000540000047ab9 */ /* 0x000fe20000000800 */
[----:B------:R-:W-:Y:S02]  /*4680*/  IADD3 R3, P0, RZ, -R19, RZ ;  /* 0x80000013ff037210 */ /* 0x000fe40007f1e0ff */
[----:B------:R-:W-:-:S03]  /*4690*/  I2FP.F32.U32 R7, R12 ;  /* 0x0000000c00077245 */ /* 0x000fc60000201000 */
[----:B------:R-:W1:Y:S01]  /*46a0*/  LDC R6, c[0x0][0x618] ;  /* 0x00018600ff067b82 */ /* 0x000e620000000800 */
[----:B------:R-:W-:Y:S02]  /*46b0*/  IMAD.X R5, RZ, RZ, ~R0, P0 ;  /* 0x000000ffff057224 */ /* 0x000fe400000e0e00 */
[----:B------:R-:W-:Y:S01]  /*46c0*/  FMUL R7, R7, UR4 ;  /* 0x0000000407077c20 */ /* 0x000fe20008400000 */
[----:B------:R-:W-:Y:S01]  /*46d0*/  ULDC UR4, c[0x0][0x154] ;  /* 0x0000550000047ab9 */ /* 0x000fe20000000800 */
[-C--:B------:R-:W-:Y:S02]  /*46e0*/  IMAD R0, R5, R14.reuse, RZ ;  /* 0x0000000e05007224 */ /* 0x080fe400078e02ff */
[C---:B------:R-:W-:Y:S01]  /*46f0*/  IMAD.WIDE.U32 R4, R3.reuse, R14, R16 ;  /* 0x0000000e03047225 */ /* 0x040fe200078e0010 */
[----:B------:R-:W2:Y:S01]  /*4700*/  LDC R8, c[0x0][0x608] ;  /* 0x00018200ff087b82 */ /* 0x000ea20000000800 */
[----:B------:R-:W3:Y:S02]  /*4710*/  F2I.U32.TRUNC.NTZ R7, R7 ;  /* 0x0000000700077305 */ /* 0x000ee4000020f000 */
[----:B------:R-:W-:Y:S01]  /*4720*/  IMAD R3, R3, R15, R0 ;  /* 0x0000000f03037224 */ /* 0x000fe200078e0200 */
[----:B------:R-:W-:-:S03]  /*4730*/  I2FP.F32.U32 R0, R20 ;  /* 0x0000001400007245 */ /* 0x000fc60000201000 */
[----:B------:R-:W-:Y:S01]  /*4740*/  IMAD.IADD R3, R5, 0x1, R3 ;  /* 0x0000000105037824 */ /* 0x000fe200078e0203 */
[----:B------:R-:W4:Y:S01]  /*4750*/  LDC R11, c[0x0][0x658] ;  /* 0x00019600ff0b7b82 */ /* 0x000f220000000800 */
[----:B0-----:R-:W-:-:S04]  /*4760*/  ISETP.NE.U32.AND P0, PT, R26, RZ, PT ;  /* 0x000000ff1a00720c */ /* 0x001fc80003f05070 */
[----:B------:R-:W-:-:S03]  /*4770*/  ISETP.NE.AND.EX P0, PT, R27, RZ, PT, P0 ;  /* 0x000000ff1b00720c */ /* 0x000fc60003f05300 */
[----:B------:R-:W0:Y:S01]  /*4780*/  LDC R9, c[0x0][0x144] ;  /* 0x00005100ff097b82 */ /* 0x000e220000000800 */
[-C--:B-1----:R-:W-:Y:S01]  /*4790*/  SHF.R.U64 R10, R4, R6.reuse, R3 ;  /* 0x00000006040a7219 */ /* 0x082fe20000001203 */
[----:B---3--:R-:W-:Y:S01]  /*47a0*/  IMAD.MOV R7, RZ, RZ, -R7 ;  /* 0x000000ffff077224 */ /* 0x008fe200078e0a07 */
[----:B------:R-:W-:Y:S01]  /*47b0*/  SHF.R.U32.HI R3, RZ, R6, R3 ;  /* 0x00000006ff037219 */ /* 0x000fe20000011603 */
[----:B------:R-:W-:-:S04]  /*47c0*/  FMUL R6, R0, UR4 ;  /* 0x0000000400067c20 */ /* 0x000fc80008400000 */
[----:B------:R-:W1:Y:S01]  /*47d0*/  LDC R21, c[0x0][0x148] ;  /* 0x00005200ff157b82 */ /* 0x000e620000000800 */
[----:B------:R3:W0:Y:S01]  /*47e0*/  F2I.U32.TRUNC.NTZ R14, R6 ;  /* 0x00000006000e7305 */ /* 0x000622000020f000 */
[-CC-:B--2---:R-:W-:Y:S02]  /*47f0*/  SHF.R.U64 R13, R10, R8.reuse, R3.reuse ;  /* 0x000000080a0d7219 */ /* 0x184fe40000001203 */
[----:B------:R-:W-:-:S04]  /*4800*/  SHF.R.U32.HI R0, RZ, R8, R3 ;  /* 0x00000008ff007219 */ /* 0x000fc80000011603 */
[----:B------:R-:W2:Y:S01]  /*4810*/  LDC R24, c[0x0][0x600] ;  /* 0x00018000ff187b82 */ /* 0x000ea20000000800 */
[-CC-:B----4-:R-:W-:Y:S02]  /*4820*/  SHF.R.U64 R15, R13, R11.reuse, R0.reuse ;  /* 0x0000000b0d0f7219 */ /* 0x190fe40000001200 */
[----:B------:R-:W-:-:S03]  /*4830*/  SHF.R.U32.HI R5, RZ, R11, R0 ;  /* 0x0000000bff057219 */ /* 0x000fc60000011600 */
[----:B------:R-:W-:Y:S02]  /*4840*/  IMAD.MOV.U32 R4, RZ, RZ, R15 ;  /* 0x000000ffff047224 */ /* 0x000fe400078e000f */
[----:B------:R-:W4:Y:S01]  /*4850*/  LDC R28, c[0x0][0x648] ;  /* 0x00019200ff1c7b82 */ /* 0x000f220000000800 */
[----:B0-----:R-:W-:-:S07]  /*4860*/  IMAD R25, R9, R7, R12 ;  /* 0x0000000709197224 */ /* 0x001fce00078e020c */
[----:B------:R-:W0:Y:S08]  /*4870*/  LDC R29, c[0x0][0x638] ;  /* 0x00018e00ff1d7b82 */ /* 0x000e300000000800 */
[----:B------:R-:W0:Y:S01]  /*4880*/  LDC R30, c[0x0][0x610] ;  /* 0x00018400ff1e7b82 */ /* 0x000e220000000800 */
[----:B-123--:R-:W-:Y:S05]  /*4890*/  @!P0 BRA `(.L_x_94) ;  /* 0x0000000000288947 */ /* 0x00efea0003800000 */
        /* <DEDUP_REMOVED lines=10> */
.L_x_94:
[----:B------:R-:W-:Y:S01]  /*4940*/  ISETP.NE.AND P0, PT, R2, 0x1, PT ;  /* 0x000000010200780c */ /* 0x000fe20003f05270 */
[----:B------:R-:W-:Y:S01]  /*4950*/  IMAD.MOV R14, RZ, RZ, -R14 ;  /* 0x000000ffff0e7224 */ /* 0x000fe200078e0a0e */
[----:B----4-:R-:W-:Y:S01]  /*4960*/  SHF.R.U64 R0, R4, R28, R5 ;  /* 0x0000001c04007219 */ /* 0x010fe20000001205 */
[----:B------:R-:W-:Y:S01]  /*4970*/  VIADD R5, R24, 0xffffffff ;  /* 0xffffffff18057836 */ /* 0x000fe20000000000 */
[----:B------:R-:W-:-:S03]  /*4980*/  LOP3.LUT R3, R13, R64, RZ, 0xc0, !PT ;  /* 0x000000400d037212 */ /* 0x000fc600078ec0ff */
[----:B------:R-:W-:Y:S01]  /*4990*/  IMAD.MOV R4, RZ, RZ, -R0 ;  /* 0x000000ffff047224 */ /* 0x000fe200078e0a00 */
[----:B------:R-:W-:Y:S01]  /*49a0*/  LOP3.LUT R10, R10, R5, RZ, 0xc0, !PT ;  /* 0x000000050a0a7212 */ /* 0x000fe200078ec0ff */
[----:B------:R-:W-:Y:S02]  /*49b0*/  IMAD R0, R60, R0, R3 ;  /* 0x000000003c007224 */ /* 0x000fe400078e0203 */
[----:B0-----:R-:W-:Y:S02]  /*49c0*/  IMAD R3, R4, R29, R15 ;  /* 0x0000001d04037224 */ /* 0x001fe400078e020f */
[----:B------:R-:W-:Y:S02]  /*49d0*/  @P0 IMAD R25, R21, R14, R20 ;  /* 0x0000000e15190224 */ /* 0x000fe400078e0214 */
[----:B------:R-:W-:Y:S02]  /*49e0*/  IMAD R5, R3, R24, R10 ;  /* 0x0000001803057224 */ /* 0x000fe400078e020a */
[----:B------:R-:W-:-:S02]  /*49f0*/  IMAD R0, R0, R30, R25 ;  /* 0x0000001e00007224 */ /* 0x000fc400078e0219 */
[----:B------:R-:W-:-:S03]  /*4a00*/  IMAD.MOV.U32 R4, RZ, RZ, 0x1 ;  /* 0x00000001ff047424 */ /* 0x000fc600078e00ff */
[----:B------:R-:W-:Y:S02]  /*4a10*/  SEL R68, R5, R0, !P0 ;  /* 0x0000000005447207 */ /* 0x000fe40004000000 */
[----:B------:R-:W-:Y:S02]  /*4a20*/  PRMT R3, R4, 0x7610, R3 ;  /* 0x0000761004037816 */ /* 0x000fe40000000003 */
[----:B------:R-:W-:-:S07]  /*4a30*/  SEL R0, R0, R5, !P0 ;  /* 0x0000000500007207 */ /* 0x000fce0004000000 */
.L_x_92:
[----:B------:R-:W-:Y:S01]  /*4a40*/  LOP3.LUT P0, RZ, R3, 0xff, RZ, 0xc0, !PT ;  /* 0x000000ff03ff7812 */ /* 0x000fe2000780c0ff */
[----:B------:R-:W-:Y:S01]  /*4a50*/  UIMAD.WIDE.U32 UR4, UR41, -0x55555555, URZ ;  /* 0xaaaaaaab290478a5 */ /* 0x000fe2000f8e003f */
[----:B------:R-:W-:-:S03]  /*4a60*/  IMAD.MOV.U32 R69, RZ, RZ, R0 ;  /* 0x000000ffff457224 */ /* 0x000fc600078e0000 */
[----:B------:R-:W-:-:S04]  /*4a70*/  USHF.R.U32.HI UR4, URZ, 0x3, UR5 ;  /* 0x000000033f047899 */ /* 0x000fc80008011605 */
[----:B------:R-:W-:-:S04]  /*4a80*/  UIMAD UR41, UR4, -0xc, UR41 ;  /* 0xfffffff4042978a4 */ /* 0x000fc8000f8e0229 */
[----:B------:R-:W-:Y:S08]  /*4a90*/  @P0 BRA `(.L_x_95) ;  /* 0xffffffc800200947 */ /* 0x000ff0000383ffff */
[----:B------:R-:W-:Y:S05]  /*4aa0*/  EXIT ;  /* 0x000000000000794d */ /* 0x000fea0003800000 */
.L_x_4:
        /* <DEDUP_REMOVED lines=26> */
.L_x_97:
[--C-:B------:R-:W-:Y:S01]  /*4c50*/  SHF.R.U64 R14, R12, R20, R13.reuse ;  /* 0x000000140c0e7219 */ /* 0x100fe2000000120d */
[----:B------:R-:W0:Y:S01]  /*4c60*/  LDC R24, c[0x0][0x618] ;  /* 0x00018600ff187b82 */ /* 0x000e220000000800 */
[----:B------:R-:W-:Y:S01]  /*4c70*/  I2FP.F32.U32 R8, R6 ;  /* 0x0000000600087245 */ /* 0x000fe20000201000 */
[----:B------:R-:W-:Y:S01]  /*4c80*/  ULDC UR4, c[0x0][0x150] ;  /* 0x0000540000047ab9 */ /* 0x000fe20000000800 */
[----:B------:R-:W-:Y:S02]  /*4c90*/  SHF.R.U32.HI R7, RZ, R20, R13 ;  /* 0x00000014ff077219 */ /* 0x000fe4000001160d */
[----:B------:R-:W-:Y:S01]  /*4ca0*/  IADD3 R11, P0, RZ, -R14, RZ ;  /* 0x8000000eff0b7210 */ /* 0x000fe20007f1e0ff */
[----:B------:R-:W-:Y:S01]  /*4cb0*/  FMUL R13, R8, UR4 ;  /* 0x00000004080d7c20 */ /* 0x000fe20008400000 */
[----:B------:R-:W-:Y:S01]  /*4cc0*/  ULDC UR4, c[0x0][0x154] ;  /* 0x0000550000047ab9 */ /* 0x000fe20000000800 */
[----:B------:R-:W1:Y:S02]  /*4cd0*/  LDC.64 R26, c[0x0][0x640] ;  /* 0x00019000ff1a7b82 */ /* 0x000e640000000a00 */
[----:B------:R-:W-:-:S02]  /*4ce0*/  IMAD.X R7, RZ, RZ, ~R7, P0 ;  /* 0x000000ffff077224 */ /* 0x000fc400000e0e07 */
[----:B------:R-:W2:Y:S01]  /*4cf0*/  F2I.U32.TRUNC.NTZ R13, R13 ;  /* 0x0000000d000d7305 */ /* 0x000ea2000020f000 */
[----:B------:R-:W-:-:S03]  /*4d00*/  IMAD.WIDE.U32 R8, R11, R22, R16 ;  /* 0x000000160b087225 */ /* 0x000fc600078e0010 */
[----:B------:R-:W3:Y:S01]  /*4d10*/  LDC R15, c[0x0][0x144] ;  /* 0x00005100ff0f7b82 */ /* 0x000ee20000000800 */
[----:B------:R-:W-:-:S04]  /*4d20*/  IMAD R10, R7, R22, RZ ;  /* 0x00000016070a7224 */ /* 0x000fc800078e02ff */
[----:B------:R-:W-:Y:S02]  /*4d30*/  IMAD R7, R11, R23, R10 ;  /* 0x000000170b077224 */ /* 0x000fe400078e020a */
[----:B------:R-:W-:Y:S01]  /*4d40*/  IMAD.MOV.U32 R10, RZ, RZ, -0x1 ;  /* 0xffffffffff0a7424 */ /* 0x000fe200078e00ff */
[----:B------:R-:W4:Y:S01]  /*4d50*/  LDC R20, c[0x0][0x608] ;  /* 0x00018200ff147b82 */ /* 0x000f220000000800 */
[----:B------:R-:W-:Y:S01]  /*4d60*/  IMAD.IADD R7, R9, 0x1, R7 ;  /* 0x0000000109077824 */ /* 0x000fe200078e0207 */
[----:B------:R-:W-:-:S04]  /*4d70*/  I2FP.F32.U32 R9, R5 ;  /* 0x0000000500097245 */ /* 0x000fc80000201000 */
[-C--:B0-----:R-:W-:Y:S01]  /*4d80*/  SHF.R.U64 R12, R8, R24.reuse, R7 ;  /* 0x00000018080c7219 */ /* 0x081fe20000001207 */
[----:B--2---:R-:W-:Y:S01]  /*4d90*/  IMAD.MOV R8, RZ, RZ, -R13 ;  /* 0x000000ffff087224 */ /* 0x004fe200078e0a0d */
[----:B------:R-:W0:Y:S01]  /*4da0*/  LDC R11, c[0x0][0x658] ;  /* 0x00019600ff0b7b82 */ /* 0x000e220000000800 */
[----:B-1----:R-:W-:Y:S01]  /*4db0*/  ISETP.NE.U32.AND P0, PT, R26, RZ, PT ;  /* 0x000000ff1a00720c */ /* 0x002fe20003f05070 */
[----:B------:R-:W-:Y:S01]  /*4dc0*/  FMUL R9, R9, UR4 ;  /* 0x0000000409097c20 */ /* 0x000fe20008400000 */
[----:B------:R-:W-:Y:S02]  /*4dd0*/  SHF.R.U32.HI R7, RZ, R24, R7 ;  /* 0x00000018ff077219 */ /* 0x000fe40000011607 */
[----:B------:R-:W-:-:S03]  /*4de0*/  ISETP.NE.AND.EX P0, PT, R27, RZ, PT, P0 ;  /* 0x000000ff1b00720c */ /* 0x000fc60003f05300 */
[----:B------:R-:W1:Y:S01]  /*4df0*/  LDC R22, c[0x0][0x148] ;  /* 0x00005200ff167b82 */ /* 0x000e620000000800 */
[----:B---3--:R-:W-:Y:S02]  /*4e00*/  IMAD R23, R15, R8, R6 ;  /* 0x000000080f177224 */ /* 0x008fe400078e0206 */
[----:B------:R-:W-:-:S05]  /*4e10*/  IMAD.MOV.U32 R8, RZ, RZ, 0x1 ;  /* 0x00000001ff087424 */ /* 0x000fca00078e00ff */
[----:B------:R-:W2:Y:S01]  /*4e20*/  LDC R21, c[0x0][0x600] ;  /* 0x00018000ff157b82 */ /* 0x000ea20000000800 */
[-CC-:B----4-:R-:W-:Y:S02]  /*4e30*/  SHF.R.U64 R15, R12, R20.reuse, R7.reuse ;  /* 0x000000140c0f7219 */ /* 0x190fe40000001207 */
[----:B------:R-:W-:Y:S02]  /*4e40*/  SHF.R.U32.HI R6, RZ, R20, R7 ;  /* 0x00000014ff067219 */ /* 0x000fe40000011607 */
[----:B------:R3:W4:Y:S03]  /*4e50*/  F2I.U32.TRUNC.NTZ R20, R9 ;  /* 0x0000000900147305 */ /* 0x000726000020f000 */
[----:B------:R-:W1:Y:S01]  /*4e60*/  LDC R25, c[0x0][0x648] ;  /* 0x00019200ff197b82 */ /* 0x000e620000000800 */
[-C--:B0-----:R-:W-:Y:S02]  /*4e70*/  SHF.R.U64 R19, R15, R11.reuse, R6 ;  /* 0x0000000b0f137219 */ /* 0x081fe40000001206 */
[----:B------:R-:W-:-:S02]  /*4e80*/  SHF.L.U32 R10, R10, R11, RZ ;  /* 0x0000000b0a0a7219 */ /* 0x000fc400000006ff */
[-C--:B------:R-:W-:Y:S01]  /*4e90*/  SHF.R.U32.HI R7, RZ, R11.reuse, R6 ;  /* 0x0000000bff077219 */ /* 0x080fe20000011606 */
[----:B------:R-:W-:Y:S01]  /*4ea0*/  IMAD.MOV.U32 R6, RZ, RZ, R19 ;  /* 0x000000ffff067224 */ /* 0x000fe200078e0013 */
[----:B------:R-:W-:Y:S01]  /*4eb0*/  SHF.L.U32 R24, R8, R11, RZ ;  /* 0x0000000b08187219 */ /* 0x000fe200000006ff */
[----:B------:R-:W0:Y:S01]  /*4ec0*/  LDC R28, c[0x0][0x638] ;  /* 0x00018e00ff1c7b82 */ /* 0x000e220000000800 */
[----:B------:R-:W-:-:S07]  /*4ed0*/  LOP3.LUT R30, RZ, R10, RZ, 0x33, !PT ;  /* 0x0000000aff1e7212 */ /* 0x000fce00078e33ff */
[----:B------:R-:W0:Y:S01]  /*4ee0*/  LDC R29, c[0x0][0x610] ;  /* 0x00018400ff1d7b82 */ /* 0x000e220000000800 */
[----:B---34-:R-:W-:Y:S05]  /*4ef0*/  @!P0 BRA `(.L_x_98) ;  /* 0x0000000000288947 */ /* 0x018fea0003800000 */
[----:B------:R-:W3:Y:S02]  /*4f00*/  LDC R6, c[0x0][0x64c] ;  /* 0x00019300ff067b82 */ /* 0x000ee40000000800 */
[----:B---3--:R-:W-:-:S05]  /*4f10*/  IADD3 R11, P0, R19, R6, RZ ;  /* 0x00000006130b7210 */ /* 0x008fca0007f1e0ff */
        /* <DEDUP_REMOVED lines=8> */
.L_x_98:
[----:B------:R-:W-:Y:S01]  /*4fa0*/  ISETP.NE.AND P0, PT, R2, 0x1, PT ;  /* 0x000000010200780c */ /* 0x000fe20003f05270 */
[----:B--2---:R-:W-:Y:S01]  /*4fb0*/  VIADD R9, R21, 0xffffffff ;  /* 0xffffffff15097836 */ /* 0x004fe20000000000 */
[----:B-1----:R-:W-:Y:S01]  /*4fc0*/  SHF.R.U64 R7, R6, R25, R7 ;  /* 0x0000001906077219 */ /* 0x002fe20000001207 */
[----:B------:R-:W-:Y:S01]  /*4fd0*/  IMAD.MOV R20, RZ, RZ, -R20 ;  /* 0x000000ffff147224 */ /* 0x000fe200078e0a14 */
[----:B------:R-:W-:Y:S02]  /*4fe0*/  LOP3.LUT R6, R15, R30, RZ, 0xc0, !PT ;  /* 0x0000001e0f067212 */ /* 0x000fe400078ec0ff */
[----:B------:R-:W-:Y:S01]  /*4ff0*/  LOP3.LUT R12, R12, R9, RZ, 0xc0, !PT ;  /* 0x000000090c0c7212 */ /* 0x000fe200078ec0ff */
[----:B------:R-:W-:Y:S02]  /*5000*/  IMAD.MOV R8, RZ, RZ, -R7 ;  /* 0x000000ffff087224 */ /* 0x000fe400078e0a07 */
[----:B------:R-:W-:Y:S02]  /*5010*/  IMAD R6, R24, R7, R6 ;  /* 0x0000000718067224 */ /* 0x000fe400078e0206 */
[----:B------:R-:W-:-:S02]  /*5020*/  IMAD.MOV.U32 R9, RZ, RZ, 0x1 ;  /* 0x00000001ff097424 */ /* 0x000fc400078e00ff */
[----:B------:R-:W-:Y:S02]  /*5030*/  @P0 IMAD R23, R22, R20, R5 ;  /* 0x0000001416170224 */ /* 0x000fe400078e0205 */
[----:B0-----:R-:W-:Y:S02]  /*5040*/  IMAD R5, R8, R28, R19 ;  /* 0x0000001c08057224 */ /* 0x001fe400078e0213 */
[----:B------:R-:W-:Y:S02]  /*5050*/  IMAD R19, R6, R29, R23 ;  /* 0x0000001d06137224 */ /* 0x000fe400078e0217 */
[----:B------:R-:W-:Y:S02]  /*5060*/  IMAD R6, R5, R21, R12 ;  /* 0x0000001505067224 */ /* 0x000fe400078e020c */
[----:B------:R-:W-:-:S03]  /*5070*/  IMAD.MOV.U32 R8, RZ, RZ, R14 ;  /* 0x000000ffff087224 */ /* 0x000fc600078e000e */
[----:B------:R-:W-:Y:S02]  /*5080*/  SEL R20, R6, R19, !P0 ;  /* 0x0000001306147207 */ /* 0x000fe40004000000 */
[----:B------:R-:W-:-:S07]  /*5090*/  SEL R19, R19, R6, !P0 ;  /* 0x0000000613137207 */ /* 0x000fce0004000000 */
.L_x_96:
[----:B------:R-:W-:-:S08]  /*50a0*/  NOP ;  /* 0x0000000000007918 */ /* 0x000fd00000000000 */
[----:B------:R-:W0:-:S00]  /*50b0*/  USETMAXREG.DEALLOC.CTAPOOL 0x28 ;  /* 0x00000028000079c8 */ /* 0x000e0000080e0500 */
[----:B0-----:R-:W-:-:S13]  /*50c0*/  ISETP.NE.AND P0, PT, R0, RZ, PT ;  /* 0x000000ff0000720c */ /* 0x001fda0003f05270 */
[----:B------:R-:W-:Y:S05]  /*50d0*/  @P0 EXIT ;  /* 0x000000000000094d */ /* 0x000fea0003800000 */
[----:B------:R-:W-:Y:S01]  /*50e0*/  LOP3.LUT P0, RZ, R9, 0xff, RZ, 0xc0, !PT ;  /* 0x000000ff09ff7812 */ /* 0x000fe2000780c0ff */
[----:B------:R-:W-:Y:S02]  /*50f0*/  IMAD.MOV.U32 R0, RZ, RZ, 0x1 ;  /* 0x00000001ff007424 */ /* 0x000fe400078e00ff */
[----:B------:R-:W-:-:S10]  /*5100*/  IMAD.MOV.U32 R12, RZ, RZ, RZ ;  /* 0x000000ffff0c7224 */ /* 0x000fd400078e00ff */
[----:B------:R-:W-:Y:S05]  /*5110*/  @!P0 BRA `(.L_x_99) ;  /* 0x0000000c00148947 */ /* 0x000fea0003800000 */
[----:B------:R-:W0:Y:S01]  /*5120*/  LDC R0, c[0x0][0x28c] ;  /* 0x0000a300ff007b82 */ /* 0x000e220000000800 */
[----:B------:R-:W-:Y:S01]  /*5130*/  LOP3.LUT P0, RZ, R3, 0x1f, RZ, 0xc0, !PT ;  /* 0x0000001f03ff7812 */ /* 0x000fe2000780c0ff */
[----:B------:R-:W-:Y:S01]  /*5140*/  ULDC UR5, c[0x0][0x658] ;  /* 0x0001960000057ab9 */ /* 0x000fe20000000800 */
[----:B------:R-:W-:Y:S01]  /*5150*/  UMOV UR6, 0xffffffff ;  /* 0xffffffff00067882 */ /* 0x000fe20000000000 */
[----:B------:R-:W-:Y:S01]  /*5160*/  BSSY B0, `(.L_x_99) ;  /* 0x00000c0000007945 */ /* 0x000fe20003800000 */
[----:B------:R-:W-:Y:S01]  /*5170*/  USHF.L.U32 UR6, UR6, UR5, URZ ;  /* 0x0000000506067299 */ /* 0x000fe2000800063f */
[C---:B------:R-:W-:Y:S01]  /*5180*/  ISETP.NE.AND P2, PT, R4.reuse, RZ, PT ;  /* 0x000000ff0400720c */ /* 0x040fe20003f45270 */
[----:B------:R-:W-:Y:S01]  /*5190*/  IMAD.MOV.U32 R13, RZ, RZ, 0x1 ;  /* 0x00000001ff0d7424 */ /* 0x000fe200078e00ff */
[----:B------:R-:W-:Y:S01]  /*51a0*/  ISETP.NE.OR P0, PT, R4, RZ, !P0 ;  /* 0x000000ff0400720c */ /* 0x000fe20004705670 */
[----:B------:R-:W-:Y:S01]  /*51b0*/  IMAD.MOV.U32 R12, RZ, RZ, RZ ;  /* 0x000000ffff0c7224 */ /* 0x000fe200078e00ff */
[----:B------:R-:W-:Y:S01]  /*51c0*/  LOP3.LUT R11, R18, 0x2, RZ, 0xfc, !PT ;  /* 0x00000002120b7812 */ /* 0x000fe200078efcff */
[----:B------:R-:W-:Y:S01]  /*51d0*/  ULDC UR4, c[0x0][0x600] ;  /* 0x0001800000047ab9 */ /* 0x000fe20000000800 */
[----:B------:R-:W-:Y:S01]  /*51e0*/  UMOV UR7, 0x1 ;  /* 0x0000000100077882 */ /* 0x000fe20000000000 */
[----:B------:R-:W-:-:S02]  /*51f0*/  UIADD3 UR15, UR4, -0x1, URZ ;  /* 0xffffffff040f7890 */ /* 0x000fc4000fffe03f */
[----:B------:R-:W-:Y:S02]  /*5200*/  USHF.L.U32 UR17, UR7, UR5, URZ ;  /* 0x0000000507117299 */ /* 0x000fe4000800063f */
[----:B------:R-:W-:Y:S01]  /*5210*/  ULOP3.LUT UR16, URZ, UR6, URZ, 0x33, !UPT ;  /* 0x000000063f107292 */ /* 0x000fe2000f8e333f */
[----:B------:R-:W-:Y:S01]  /*5220*/  ULDC.64 UR20, c[0x0][0x198] ;  /* 0x0000660000147ab9 */ /* 0x000fe20000000a00 */
[----:B0-----:R-:W-:-:S05]  /*5230*/  VIADD R0, R0, 0x1f ;  /* 0x0000001f00007836 */ /* 0x001fca0000000000 */
[----:B------:R-:W-:-:S04]  /*5240*/  SHF.R.S32.HI R3, RZ, 0x1f, R0 ;  /* 0x0000001fff037819 */ /* 0x000fc80000011400 */
[----:B------:R-:W-:Y:S01]  /*5250*/  LEA.HI R3, R3, R0, RZ, 0x5 ;  /* 0x0000000003037211 */ /* 0x000fe200078f28ff */
[----:B------:R-:W-:-:S03]  /*5260*/  IMAD.MOV.U32 R0, RZ, RZ, 0x1 ;  /* 0x00000001ff007424 */ /* 0x000fc600078e00ff */
[----:B------:R-:W-:-:S05]  /*5270*/  SHF.R.S32.HI R3, RZ, 0x5, R3 ;  /* 0x00000005ff037819 */ /* 0x000fca0000011403 */
[----:B------:R-:W-:-:S07]  /*5280*/  VIADD R10, R3, 0x1 ;  /* 0x00000001030a7836 */ /* 0x000fce0000000000 */
.L_x_111:
[----:B------:R-:W-:-:S03]  /*5290*/  UMOV UR4, 0xffffffff ;  /* 0xffffffff00047882 */ /* 0x000fc60000000000 */
[----:B------:R-:W-:Y:S05]  /*52a0*/  BRA.DIV UR4, `(.L_x_100) ;  /* 0x0000001204bc7947 */ /* 0x000fea000b800000 */
[----:B------:R-:W-:-:S13]  /*52b0*/  ELECT P6, URZ, PT ;  /* 0x00000000003f782f */ /* 0x000fda00038c0000 */
.L_x_130:
[----:B------:R-:W0:Y:S01]  /*52c0*/  LDC R4, c[0x0][0x28c] ;  /* 0x0000a300ff047b82 */ /* 0x000e220000000800 */
[----:B------:R-:W-:Y:S01]  /*52d0*/  BSSY B1, `(.L_x_101) ;  /* 0x0000037000017945 */ /* 0x000fe20003800000 */
[----:B0-----:R-:W-:-:S13]  /*52e0*/  ISETP.LT.OR P6, PT, R4, 0x1, !P6 ;  /* 0x000000010400780c */ /* 0x001fda00077c1670 */
[----:B------:R-:W-:Y:S05]  /*52f0*/  @P6 BRA `(.L_x_102) ;  /* 0x0000000000d06947 */ /* 0x000fea0003800000 */
[----:B------:R-:W-:Y:S02]  /*5300*/  IMAD.SHL.U32 R20, R20, 0x20, RZ ;  /* 0x0000002014147824 */ /* 0x000fe400078e00ff */
[----:B------:R-:W-:Y:S02]  /*5310*/  IMAD.SHL.U32 R19, R19, 0x100, RZ ;  /* 0x0000010013137824 */ /* 0x000fe400078e00ff */
[----:B------:R-:W-:Y:S02]  /*5320*/  IMAD.MOV.U32 R21, RZ, RZ, RZ ;  /* 0x000000ffff157224 */ /* 0x000fe400078e00ff */
[----:B------:R-:W-:Y:S02]  /*5330*/  IMAD.MOV.U32 R4, RZ, RZ, R10 ;  /* 0x000000ffff047224 */ /* 0x000fe400078e000a */
[----:B------:R-:W-:Y:S02]  /*5340*/  IMAD.MOV.U32 R5, RZ, RZ, R0 ;  /* 0x000000ffff057224 */ /* 0x000fe400078e0000 */
[----:B------:R-:W-:-:S07]  /*5350*/  IMAD.MOV.U32 R6, RZ, RZ, R12 ;  /* 0x000000ffff067224 */ /* 0x000fce00078e000c */
.L_x_106:
[----:B------:R-:W0:Y:S01]  /*5360*/  S2R R14, SR_CgaCtaId ;  /* 0x00000000000e7919 */ /* 0x000e220000008800 */
[----:B------:R-:W-:Y:S01]  /*5370*/  MOV R7, 0x400 ;  /* 0x0000040000077802 */ /* 0x000fe20000000f00 */
[----:B------:R-:W1:Y:S03]  /*5380*/  @!P2 LDC R9, c[0x0][0x500] ;  /* 0x00014000ff09ab82 */ /* 0x000e660000000800 */
[----:B0-----:R-:W-:Y:S02]  /*5390*/  LEA R15, R14, R7, 0x18 ;  /* 0x000000070e0f7211 */ /* 0x001fe400078ec0ff */
[----:B------:R-:W-:-:S03]  /*53a0*/  SHF.L.U32 R7, R5, 0x1f, RZ ;  /* 0x0000001f05077819 */ /* 0x000fc600000006ff */
[----:B------:R-:W-:-:S04]  /*53b0*/  IMAD R14, R6, 0x8, R15 ;  /* 0x00000008060e7824 */ /* 0x000fc800078e020f */
[----:B------:R-:W0:Y:S02]  /*53c0*/  SYNCS.PHASECHK.TRANS64.TRYWAIT P1, [R14+URZ+0x60], R7 ;  /* 0x000060070e0075a7 */ /* 0x000e24000802017f */
[----:B01----:R-:W-:Y:S05]  /*53d0*/  @!P1 BRA `(.L_x_103) ;  /* 0x0000001000909947 */ /* 0x003fea0003800000 */
.L_x_131:
[----:B0-----:R-:W-:Y:S01]  /*53e0*/  PRMT R7, R11, 0x9910, RZ ;  /* 0x000099100b077816 */ /* 0x001fe200000000ff */
[----:B------:R0:W-:Y:S03]  /*53f0*/  @!P2 SYNCS.ARRIVE.TRANS64 RZ, [R14+URZ], R9 ;  /* 0x000000090effa9a7 */ /* 0x0001e6000800003f */
[----:B------:R-:W-:-:S13]  /*5400*/  ISETP.NE.AND P1, PT, R7, 0x2, PT ;  /* 0x000000020700780c */ /* 0x000fda0003f25270 */
[----:B0-----:R-:W-:Y:S05]  /*5410*/  @P1 BRA `(.L_x_104) ;  /* 0x0000000000041947 */ /* 0x001fea0003800000 */
[----:B------:R-:W-:Y:S01]  /*5420*/  BPT.TRAP 0x1 ;  /* 0x000000040000795c */ /* 0x000fe20000300000 */
.L_x_104:
[----:B------:R-:W-:Y:S05]  /*5430*/  @P0 BRA `(.L_x_105) ;  /* 0x0000000000040947 */ /* 0x000fea0003800000 */
[----:B------:R-:W-:Y:S01]  /*5440*/  BPT.TRAP 0x1 ;  /* 0x000000040000795c */ /* 0x000fe20000300000 */
.L_x_105:
[--C-:B------:R-:W-:Y:S01]  /*5450*/  IMAD R7, R6, 0x4000, R15.reuse ;  /* 0x0000400006077824 */ /* 0x100fe200078e020f */
[----:B------:R-:W-:Y:S01]  /*5460*/  R2UR UR9, R14 ;  /* 0x000000000e0972ca */ /* 0x000fe200000e0000 */
[----:B------:R-:W-:Y:S01]  /*5470*/  IMAD R15, R6, 0x800, R15 ;  /* 0x00000800060f7824 */ /* 0x000fe200078e020f */
[----:B------:R-:W-:Y:S01]  /*5480*/  UIADD3 UR4, UP0, UR20, 0xf0, URZ ;  /* 0x000000f014047890 */ /* 0x000fe2000ff1e03f */
[----:B------:R-:W-:Y:S01]  /*5490*/  VIADD R4, R4, 0xffffffff ;  /* 0xffffffff04047836 */ /* 0x000fe20000000000 */
[----:B------:R-:W-:Y:S01]  /*54a0*/  R2UR UR5, R7 ;  /* 0x00000000070572ca */ /* 0x000fe200000e0000 */
[----:B------:R-:W-:Y:S01]  /*54b0*/  UIADD3 UR22, UP1, UR20, 0x1f0, URZ ;  /* 0x000001f014167890 */ /* 0x000fe2000ff3e03f */
[----:B------:R-:W-:Y:S01]  /*54c0*/  R2UR UR8, R15 ;  /* 0x000000000f0872ca */ /* 0x000fe200000e0000 */
[----:B------:R-:W-:Y:S01]  /*54d0*/  VIADD R6, R6, 0x1 ;  /* 0x0000000106067836 */ /* 0x000fe20000000000 */
[----:B------:R-:W-:Y:S01]  /*54e0*/  R2UR UR11, R19 ;  /* 0x00000000130b72ca */ /* 0x000fe200000e0000 */
[----:B------:R-:W-:Y:S01]  /*54f0*/  UIADD3.X UR23, URZ, UR21, URZ, UP1, !UPT ;  /* 0x000000153f177290 */ /* 0x000fe20008ffe43f */
[C---:B------:R-:W-:Y:S01]  /*5500*/  R2UR UR10, R21.reuse ;  /* 0x00000000150a72ca */ /* 0x040fe200000e0000 */
[----:B------:R-:W-:Y:S01]  /*5510*/  UMOV UR6, 0x0 ;  /* 0x0000000000067882 */ /* 0x000fe20000000000 */
[----:B------:R-:W-:Y:S01]  /*5520*/  R2UR UR12, R8 ;  /* 0x00000000080c72ca */ /* 0x000fe200000e0000 */
[----:B------:R-:W-:Y:S01]  /*5530*/  UMOV UR7, 0x10000000 ;  /* 0x1000000000077882 */ /* 0x000fe20000000000 */
[----:B------:R-:W-:Y:S01]  /*5540*/  R2UR UR18, R20 ;  /* 0x00000000141272ca */ /* 0x000fe200000e0000 */
[----:B------:R-:W-:Y:S01]  /*5550*/  VIADD R21, R21, 0x20 ;  /* 0x0000002015157836 */ /* 0x000fe20000000000 */
[----:B------:R-:W-:Y:S01]  /*5560*/  ISETP.GT.AND P3, PT, R4, 0x1, PT ;  /* 0x000000010400780c */ /* 0x000fe20003f64270 */
[----:B------:R-:W-:Y:S01]  /*5570*/  UIADD3 UR13, UR5, 0x180, URZ ;  /* 0x00000180050d7890 */ /* 0x000fe2000fffe03f */
[----:B------:R-:W-:Y:S01]  /*5580*/  ISETP.NE.AND P1, PT, R6, 0xc, PT ;  /* 0x0000000c0600780c */ /* 0x000fe20003f25270 */
[----:B------:R-:W-:-:S02]  /*5590*/  UIADD3.X UR5, URZ, UR21, URZ, UP0, !UPT ;  /* 0x000000153f057290 */ /* 0x000fc400087fe43f */
[----:B------:R-:W-:Y:S01]  /*55a0*/  UIADD3 UR14, UR8, 0x30180, URZ ;  /* 0x00030180080e7890 */ /* 0x000fe2000fffe03f */
[----:B------:R-:W-:Y:S02]  /*55b0*/  SEL R14, RZ, 0x1, P1 ;  /* 0x00000001ff0e7807 */ /* 0x000fe40000800000 */
[----:B------:R-:W-:Y:S01]  /*55c0*/  UMOV UR8, UR13 ;  /* 0x0000000d00087c82 */ /* 0x000fe20008000000 */
[----:B------:R-:W-:Y:S02]  /*55d0*/  SEL R6, R6, RZ, P1 ;  /* 0x000000ff06067207 */ /* 0x000fe40000800000 */
[----:B------:R-:W-:Y:S01]  /*55e0*/  LOP3.LUT R5, R5, R14, RZ, 0x3c, !PT ;  /* 0x0000000e05057212 */ /* 0x000fe200078e3cff */
[----:B------:R0:W-:Y:S02]  /*55f0*/  UTMALDG.3D [UR8], [UR4], desc[UR6] ;  /* 0x00000608040075b4 */ /* 0x0001e40008011000 */
[----:B0-----:R-:W-:Y:S01]  /*5600*/  UMOV UR8, UR14 ;  /* 0x0000000e00087c82 */ /* 0x001fe20008000000 */
[----:B------:R-:W-:-:S02]  /*5610*/  UMOV UR11, UR18 ;  /* 0x00000012000b7c82 */ /* 0x000fc40008000000 */
[----:B------:R0:W-:Y:S02]  /*5620*/  UTMALDG.3D [UR8], [UR22], desc[UR6] ;  /* 0x00000608160075b4 */ /* 0x0001e40008011000 */
[----:B0-----:R-:W-:Y:S05]  /*5630*/  @P3 BRA `(.L_x_106) ;  /* 0xfffffffc00483947 */ /* 0x001fea000383ffff */
.L_x_102:
[----:B------:R-:W-:Y:S05]  /*5640*/  BSYNC B1 ;  /* 0x0000000000017941 */ /* 0x000fea0003800000 */
.L_x_101:
[----:B------:R-:W-:Y:S01]  /*5650*/  LOP3.LUT P3, RZ, R13, 0xff, RZ, 0xc0, !PT ;  /* 0x000000ff0dff7812 */ /* 0x000fe2000786c0ff */
[----:B------:R-:W-:Y:S01]  /*5660*/  IMAD.IADD R12, R3, 0x1, R12 ;  /* 0x00000001030c7824 */ /* 0x000fe200078e020c */
[----:B------:R-:W-:Y:S01]  /*5670*/  IADD3 R16, P4, R16, UR36, RZ ;  /* 0x0000002410107c10 */ /* 0x000fe2000ff9e0ff */
[----:B------:R-:W-:Y:S01]  /*5680*/  ULDC.64 UR4, c[0x0][0x650] ;  /* 0x0001940000047ab9 */ /* 0x000fe20000000a00 */
[----:B------:R-:W-:Y:S01]  /*5690*/  BSSY B1, `(.L_x_107) ;  /* 0x000006a000017945 */ /* 0x000fe20003800000 */
[----:B------:R-:W-:Y:S01]  /*56a0*/  IMAD.MOV.U32 R19, RZ, RZ, -0x1 ;  /* 0xffffffffff137424 */ /* 0x000fe200078e00ff */
[----:B------:R-:W-:Y:S01]  /*56b0*/  ISETP.GT.U32.AND P1, PT, R12, 0xb, PT ;  /* 0x0000000b0c00780c */ /* 0x000fe20003f24070 */
[----:B------:R-:W-:Y:S01]  /*56c0*/  IMAD.MOV.U32 R20, RZ, RZ, -0x1 ;  /* 0xffffffffff147424 */ /* 0x000fe200078e00ff */
[----:B------:R-:W-:Y:S01]  /*56d0*/  IADD3.X R17, R17, UR42, RZ, P4, !PT ;  /* 0x0000002a11117c10 */ /* 0x000fe2000a7fe4ff */
[----:B------:R-:W-:Y:S01]  /*56e0*/  IMAD.MOV.U32 R8, RZ, RZ, -0x1 ;  /* 0xffffffffff087424 */ /* 0x000fe200078e00ff */
[----:B------:R-:W-:-:S02]  /*56f0*/  ISETP.LT.U32.AND P1, PT, R3, 0xc, P1 ;  /* 0x0000000c0300780c */ /* 0x000fc40000f21070 */
[----:B------:R-:W-:Y:S01]  /*5700*/  PRMT R13, RZ, 0x7610, R13 ;  /* 0x00007610ff0d7816 */ /* 0x000fe2000000000d */
[----:B------:R-:W0:Y:S01]  /*5710*/  @P3 S2R R5, SR_CgaCtaId ;  /* 0x0000000000053919 */ /* 0x000e220000008800 */
[----:B------:R-:W-:-:S04]  /*5720*/  @P3 MOV R4, 0x400 ;  /* 0x0000040000043802 */ /* 0x000fc80000000f00 */
[----:B0-----:R-:W-:Y:S01]  /*5730*/  @P3 LEA R6, R5, R4, 0x18 ;  /* 0x0000000405063211 */ /* 0x001fe200078ec0ff */
[----:B------:R-:W-:-:S03]  /*5740*/  IMAD.WIDE.U32 R4, R12, -0x55555555, RZ ;  /* 0xaaaaaaab0c047825 */ /* 0x000fc600078e00ff */
[----:B------:R0:W-:Y:S01]  /*5750*/  @P3 SYNCS.ARRIVE.TRANS64.A1T0 RZ, [R6+URZ+0xd8], RZ ;  /* 0x0000d8ff06ff39a7 */ /* 0x0001e2000810003f */
[----:B------:R-:W-:Y:S02]  /*5760*/  ISETP.GE.U32.AND P3, PT, R3, 0xc, PT ;  /* 0x0000000c0300780c */ /* 0x000fe40003f66070 */
[----:B------:R-:W-:Y:S02]  /*5770*/  SHF.R.U32.HI R7, RZ, 0x3, R5 ;  /* 0x00000003ff077819 */ /* 0x000fe40000011605 */
[----:B------:R-:W-:Y:S02]  /*5780*/  SEL R5, RZ, 0x1, !P1 ;  /* 0x00000001ff057807 */ /* 0x000fe40004800000 */
[----:B------:R-:W-:Y:S01]  /*5790*/  ISETP.GE.U32.AND P1, PT, R16, UR4, PT ;  /* 0x0000000410007c0c */ /* 0x000fe2000bf26070 */
[----:B------:R-:W-:Y:S01]  /*57a0*/  IMAD R12, R7, -0xc, R12 ;  /* 0xfffffff4070c7824 */ /* 0x000fe200078e020c */
[----:B------:R-:W-:Y:S02]  /*57b0*/  LOP3.LUT R0, R0, R5, RZ, 0x3c, !PT ;  /* 0x0000000500007212 */ /* 0x000fe400078e3cff */
[----:B------:R-:W-:-:S02]  /*57c0*/  ISETP.GE.U32.AND.EX P1, PT, R17, UR5, PT, P1 ;  /* 0x0000000511007c0c */ /* 0x000fc4000bf26110 */
[----:B------:R-:W-:Y:S02]  /*57d0*/  PRMT R4, RZ, 0x7610, R4 ;  /* 0x00007610ff047816 */ /* 0x000fe40000000004 */
[----:B------:R-:W-:-:S09]  /*57e0*/  @P3 LOP3.LUT R0, R0, 0x1, R7, 0x78, !PT ;  /* 0x0000000100003812 */ /* 0x000fd200078e7807 */
[----:B0-----:R-:W-:Y:S05]  /*57f0*/  @P1 BRA `(.L_x_108) ;  /* 0x00000004004c1947 */ /* 0x001fea0003800000 */
[----:B------:R-:W-:Y:S01]  /*5800*/  ULDC.64 UR4, c[0x0][0x628] ;  /* 0x00018a0000047ab9 */ /* 0x000fe20000000a00 */
[----:B------:R-:W0:Y:S01]  /*5810*/  S2R R15, SR_CTAID.X ;  /* 0x00000000000f7919 */ /* 0x000e220000002500 */
[----:B------:R-:W-:Y:S01]  /*5820*/  ISETP.NE.U32.AND P1, PT, RZ, UR4, PT ;  /* 0x00000004ff007c0c */ /* 0x000fe2000bf25070 */
[----:B------:R-:W-:Y:S01]  /*5830*/  ULDC UR7, c[0x0][0x630] ;  /* 0x00018c0000077ab9 */ /* 0x000fe20000000800 */
[----:B------:R-:W-:Y:S01]  /*5840*/  IMAD.MOV.U32 R4, RZ, RZ, R16 ;  /* 0x000000ffff047224 */ /* 0x000fe200078e0010 */
[----:B------:R-:W1:Y:S01]  /*5850*/  S2R R14, SR_CTAID.Y ;  /* 0x00000000000e7919 */ /* 0x000e620000002600 */
[----:B------:R-:W-:Y:S01]  /*5860*/  ISETP.NE.AND.EX P1, PT, RZ, UR5, PT, P1 ;  /* 0x00000005ff007c0c */ /* 0x000fe2000bf25310 */
[----:B------:R-:W-:-:S12]  /*5870*/  IMAD.MOV.U32 R5, RZ, RZ, R17 ;  /* 0x000000ffff057224 */ /* 0x000fd800078e0011 */
[----:B------:R-:W-:Y:S05]  /*5880*/  @!P1 BRA `(.L_x_109) ;  /* 0x0000000000289947 */ /* 0x000fea0003800000 */
[----:B------:R-:W-:Y:S02]  /*5890*/  ULDC UR6, c[0x0][0x634] ;  /* 0x00018d0000067ab9 */ /* 0x000fe40000000800 */
[----:B------:R-:W-:-:S05]  /*58a0*/  IADD3 R9, P1, R16, UR6, RZ ;  /* 0x0000000610097c10 */ /* 0x000fca000ff3e0ff */
[----:B------:R-:W-:-:S04]  /*58b0*/  IMAD.X R19, RZ, RZ, R17, P1 ;  /* 0x000000ffff137224 */ /* 0x000fc800008e0611 */
[----:B------:R-:W-:-:S04]  /*58c0*/  IMAD.WIDE.U32 R6, R19, UR4, RZ ;  /* 0x0000000413067c25 */ /* 0x000fc8000f8e00ff */
[----:B------:R-:W-:-:S04]  /*58d0*/  IMAD.WIDE.U32 R6, P1, R9, UR5, R6 ;  /* 0x0000000509067c25 */ /* 0x000fc8000f820006 */
[----:B------:R-:W-:-:S04]  /*58e0*/  IMAD.WIDE.U32 R8, R9, UR4, RZ ;  /* 0x0000000409087c25 */ /* 0x000fc8000f8e00ff */
[----:B------:R-:W-:Y:S01]  /*58f0*/  IMAD.X R5, RZ, RZ, RZ, P1 ;  /* 0x000000ffff057224 */ /* 0x000fe200008e06ff */
[----:B------:R-:W-:Y:S01]  /*5900*/  IADD3 RZ, P1, R9, R6, RZ ;  /* 0x0000000609ff7210 */ /* 0x000fe20007f3e0ff */
[----:B------:R-:W-:-:S04]  /*5910*/  IMAD.MOV.U32 R4, RZ, RZ, R7 ;  /* 0x000000ffff047224 */ /* 0x000fc800078e0007 */
[----:B------:R-:W-:-:S08]  /*5920*/  IMAD.WIDE.U32.X R4, R19, UR5, R4, P1 ;  /* 0x0000000513047c25 */ /* 0x000fd000088e0404 */
.L_x_109:
[--C-:B------:R-:W-:Y:S01]  /*5930*/  SHF.R.U64 R8, R4, UR7, R5.reuse ;  /* 0x0000000704087c19 */ /* 0x100fe20008001205 */
[----:B------:R-:W-:Y:S01]  /*5940*/  ULDC.64 UR4, c[0x0][0x620] ;  /* 0x0001880000047ab9 */ /* 0x000fe20000000a00 */
[----:B------:R-:W-:Y:S01]  /*5950*/  SHF.R.U32.HI R4, RZ, UR7, R5 ;  /* 0x00000007ff047c19 */ /* 0x000fe20008011605 */
[----:B------:R-:W2:Y:S01]  /*5960*/  LDC R24, c[0x0][0x144] ;  /* 0x00005100ff187b82 */ /* 0x000ea20000000800 */
[----:B------:R-:W-:Y:S01]  /*5970*/  IADD3 R7, P1, RZ, -R8, RZ ;  /* 0x80000008ff077210 */ /* 0x000fe20007f3e0ff */
[----:B------:R-:W-:Y:S01]  /*5980*/  ULDC.64 UR8, c[0x0][0x640] ;  /* 0x0001900000087ab9 */ /* 0x000fe20000000a00 */
[----:B0-----:R-:W-:Y:S01]  /*5990*/  I2FP.F32.U32 R9, R15 ;  /* 0x0000000f00097245 */ /* 0x001fe20000201000 */
[----:B------:R-:W-:Y:S02]  /*59a0*/  ULDC UR6, c[0x0][0x608] ;  /* 0x0001820000067ab9 */ /* 0x000fe40000000800 */
[----:B------:R-:W-:Y:S01]  /*59b0*/  IMAD.X R4, RZ, RZ, ~R4, P1 ;  /* 0x000000ffff047224 */ /* 0x000fe200008e0e04 */
[----:B------:R-:W-:Y:S01]  /*59c0*/  ISETP.NE.U32.AND P1, PT, RZ, UR8, PT ;  /* 0x00000008ff007c0c */ /* 0x000fe2000bf25070 */
[----:B------:R-:W0:Y:S02]  /*59d0*/  LDC R21, c[0x0][0x148] ;  /* 0x00005200ff157b82 */ /* 0x000e240000000800 */
[----:B------:R-:W-:Y:S01]  /*59e0*/  IMAD R6, R4, UR4, RZ ;  /* 0x0000000404067c24 */ /* 0x000fe2000f8e02ff */
[----:B------:R-:W-:Y:S01]  /*59f0*/  ISETP.NE.AND.EX P1, PT, RZ, UR9, PT, P1 ;  /* 0x00000009ff007c0c */ /* 0x000fe2000bf25310 */
[----:B------:R-:W-:Y:S01]  /*5a00*/  IMAD.WIDE.U32 R4, R7, UR4, R16 ;  /* 0x0000000407047c25 */ /* 0x000fe2000f8e0010 */
[----:B------:R-:W-:-:S03]  /*5a10*/  ULDC UR4, c[0x0][0x150] ;  /* 0x0000540000047ab9 */ /* 0x000fc60000000800 */
[----:B------:R-:W-:Y:S02]  /*5a20*/  IMAD R7, R7, UR5, R6 ;  /* 0x0000000507077c24 */ /* 0x000fe4000f8e0206 */
[----:B------:R-:W-:Y:S01]  /*5a30*/  FMUL R6, R9, UR4 ;  /* 0x0000000409067c20 */ /* 0x000fe20008400000 */
[----:B------:R-:W-:Y:S01]  /*5a40*/  ULDC UR4, c[0x0][0x618] ;  /* 0x0001860000047ab9 */ /* 0x000fe20000000800 */
[----:B------:R-:W-:Y:S01]  /*5a50*/  ULDC UR5, c[0x0][0x154] ;  /* 0x0000550000057ab9 */ /* 0x000fe20000000800 */
[----:B------:R-:W-:-:S03]  /*5a60*/  IMAD.IADD R5, R5, 0x1, R7 ;  /* 0x0000000105057824 */ /* 0x000fc600078e0207 */
[----:B------:R-:W3:Y:S02]  /*5a70*/  F2I.U32.TRUNC.NTZ R6, R6 ;  /* 0x0000000600067305 */ /* 0x000ee4000020f000 */
[----:B------:R-:W-:Y:S02]  /*5a80*/  SHF.R.U64 R9, R4, UR4, R5 ;  /* 0x0000000404097c19 */ /* 0x000fe40008001205 */
[----:B-1----:R-:W-:-:S05]  /*5a90*/  I2FP.F32.U32 R4, R14 ;  /* 0x0000000e00047245 */ /* 0x002fca0000201000 */
[----:B------:R-:W-:Y:S01]  /*5aa0*/  FMUL R22, R4, UR5 ;  /* 0x0000000504167c20 */ /* 0x000fe20008400000 */
[----:B------:R-:W-:Y:S01]  /*5ab0*/  SHF.R.U32.HI R4, RZ, UR4, R5 ;  /* 0x00000004ff047c19 */ /* 0x000fe20008011605 */
[----:B------:R-:W-:-:S03]  /*5ac0*/  ULDC UR4, c[0x0][0x658] ;  /* 0x0001960000047ab9 */ /* 0x000fc60000000800 */
[--C-:B------:R-:W-:Y:S01]  /*5ad0*/  SHF.R.U64 R20, R9, UR6, R4.reuse ;  /* 0x0000000609147c19 */ /* 0x100fe20008001204 */
[----:B------:R-:W1:Y:S01]  /*5ae0*/  F2I.U32.TRUNC.NTZ R22, R22 ;  /* 0x0000001600167305 */ /* 0x000e62000020f000 */
[----:B------:R-:W-:Y:S01]  /*5af0*/  SHF.R.U32.HI R5, RZ, UR6, R4 ;  /* 0x00000006ff057c19 */ /* 0x000fe20008011604 */
[----:B---3--:R-:W-:-:S03]  /*5b00*/  IMAD.MOV R6, RZ, RZ, -R6 ;  /* 0x000000ffff067224 */ /* 0x008fc600078e0a06 */
[----:B------:R-:W-:Y:S01]  /*5b10*/  SHF.R.U64 R19, R20, UR4, R5 ;  /* 0x0000000414137c19 */ /* 0x000fe20008001205 */
[----:B--2---:R-:W-:Y:S01]  /*5b20*/  IMAD R15, R24, R6, R15 ;  /* 0x00000006180f7224 */ /* 0x004fe200078e020f */
[----:B------:R-:W-:-:S03]  /*5b30*/  SHF.R.U32.HI R23, RZ, UR4, R5 ;  /* 0x00000004ff177c19 */ /* 0x000fc60008011605 */
[----:B------:R-:W-:Y:S02]  /*5b40*/  IMAD.MOV.U32 R4, RZ, RZ, R19 ;  /* 0x000000ffff047224 */ /* 0x000fe400078e0013 */
[----:B------:R-:W-:Y:S01]  /*5b50*/  IMAD.MOV.U32 R5, RZ, RZ, R23 ;  /* 0x000000ffff057224 */ /* 0x000fe200078e0017 */
[----:B-1----:R-:W-:Y:S06]  /*5b60*/  @!P1 BRA `(.L_x_110) ;  /* 0x0000000000289947 */ /* 0x002fec0003800000 */
[----:B------:R-:W-:Y:S02]  /*5b70*/  ULDC UR4, c[0x0][0x64c] ;  /* 0x0001930000047ab9 */ /* 0x000fe40000000800 */
[----:B------:R-:W-:-:S05]  /*5b80*/  IADD3 R5, P1, R19, UR4, RZ ;  /* 0x0000000413057c10 */ /* 0x000fca000ff3e0ff */
[----:B------:R-:W-:-:S04]  /*5b90*/  IMAD.X R23, RZ, RZ, R23, P1 ;  /* 0x000000ffff177224 */ /* 0x000fc800008e0617 */
[----:B------:R-:W-:-:S04]  /*5ba0*/  IMAD.WIDE.U32 R6, R23, UR8, RZ ;  /* 0x0000000817067c25 */ /* 0x000fc8000f8e00ff */
[----:B------:R-:W-:-:S04]  /*5bb0*/  IMAD.WIDE.U32 R6, P1, R5, UR9, R6 ;  /* 0x0000000905067c25 */ /* 0x000fc8000f820006 */
[----:B------:R-:W-:-:S04]  /*5bc0*/  IMAD.WIDE.U32 R4, R5, UR8, RZ ;  /* 0x0000000805047c25 */ /* 0x000fc8000f8e00ff */
[----:B------:R-:W-:Y:S01]  /*5bd0*/  IMAD.MOV.U32 R4, RZ, RZ, R7 ;  /* 0x000000ffff047224 */ /* 0x000fe200078e0007 */
[----:B------:R-:W-:Y:S01]  /*5be0*/  IADD3 RZ, P3, R5, R6, RZ ;  /* 0x0000000605ff7210 */ /* 0x000fe20007f7e0ff */
[----:B------:R-:W-:-:S04]  /*5bf0*/  IMAD.X R5, RZ, RZ, RZ, P1 ;  /* 0x000000ffff057224 */ /* 0x000fc800008e06ff */
[----:B------:R-:W-:-:S08]  /*5c00*/  IMAD.WIDE.U32.X R4, R23, UR9, R4, P3 ;  /* 0x0000000917047c25 */ /* 0x000fd000098e0404 */
.L_x_110:
[----:B------:R-:W-:Y:S01]  /*5c10*/  ISETP.NE.AND P1, PT, R2, 0x1, PT ;  /* 0x000000010200780c */ /* 0x000fe20003f25270 */
[----:B------:R-:W-:Y:S01]  /*5c20*/  ULDC UR4, c[0x0][0x648] ;  /* 0x0001920000047ab9 */ /* 0x000fe20000000800 */
[----:B------:R-:W-:Y:S01]  /*5c30*/  LOP3.LUT R20, R20, UR16, RZ, 0xc0, !PT ;  /* 0x0000001014147c12 */ /* 0x000fe2000f8ec0ff */
[----:B------:R-:W-:Y:S01]  /*5c40*/  IMAD.MOV R22, RZ, RZ, -R22 ;  /* 0x000000ffff167224 */ /* 0x000fe200078e0a16 */
[----:B------:R-:W-:Y:S01]  /*5c50*/  SHF.R.U64 R5, R4, UR4, R5 ;  /* 0x0000000404057c19 */ /* 0x000fe20008001205 */
[----:B------:R-:W-:Y:S01]  /*5c60*/  ULDC UR4, c[0x0][0x638] ;  /* 0x00018e0000047ab9 */ /* 0x000fe20000000800 */
[----:B------:R-:W-:Y:S01]  /*5c70*/  LOP3.LUT R6, R9, UR15, RZ, 0xc0, !PT ;  /* 0x0000000f09067c12 */ /* 0x000fe2000f8ec0ff */
[----:B------:R-:W-:Y:S02]  /*5c80*/  ULDC UR5, c[0x0][0x610] ;  /* 0x0001840000057ab9 */ /* 0x000fe40000000800 */
[----:B------:R-:W-:Y:S02]  /*5c90*/  IMAD.MOV R4, RZ, RZ, -R5 ;  /* 0x000000ffff047224 */ /* 0x000fe400078e0a05 */
[----:B------:R-:W-:-:S02]  /*5ca0*/  IMAD R20, R5, UR17, R20 ;  /* 0x0000001105147c24 */ /* 0x000fc4000f8e0214 */
[----:B0-----:R-:W-:Y:S02]  /*5cb0*/  @P1 IMAD R15, R21, R22, R14 ;  /* 0x00000016150f1224 */ /* 0x001fe400078e020e */
[----:B------:R-:W-:Y:S01]  /*5cc0*/  IMAD R19, R4, UR4, R19 ;  /* 0x0000000404137c24 */ /* 0x000fe2000f8e0213 */
[----:B------:R-:W-:Y:S01]  /*5cd0*/  ULDC UR4, c[0x0][0x600] ;  /* 0x0001800000047ab9 */ /* 0x000fe20000000800 */
[----:B------:R-:W-:Y:S02]  /*5ce0*/  IMAD R15, R20, UR5, R15 ;  /* 0x00000005140f7c24 */ /* 0x000fe4000f8e020f */
[----:B------:R-:W-:Y:S02]  /*5cf0*/  IMAD R6, R19, UR4, R6 ;  /* 0x0000000413067c24 */ /* 0x000fe4000f8e0206 */
[----:B------:R-:W-:-:S03]  /*5d00*/  IMAD.MOV.U32 R4, RZ, RZ, 0x1 ;  /* 0x00000001ff047424 */ /* 0x000fc600078e00ff */
[----:B------:R-:W-:Y:S02]  /*5d10*/  SEL R20, R6, R15, !P1 ;  /* 0x0000000f06147207 */ /* 0x000fe40004800000 */
[----:B------:R-:W-:-:S07]  /*5d20*/  SEL R19, R15, R6, !P1 ;  /* 0x000000060f137207 */ /* 0x000fce0004800000 */
.L_x_108:
[----:B------:R-:W-:Y:S05]  /*5d30*/  BSYNC B1 ;  /* 0x0000000000017941 */ /* 0x000fea0003800000 */
.L_x_107:
[----:B------:R-:W-:-:S13]  /*5d40*/  LOP3.LUT P1, RZ, R4, 0xff, RZ, 0xc0, !PT ;  /* 0x000000ff04ff7812 */ /* 0x000fda000782c0ff */
[----:B------:R-:W-:Y:S05]  /*5d50*/  @P1 BRA `(.L_x_111) ;  /* 0xfffffff4004c1947 */ /* 0x000fea000383ffff */
[----:B------:R-:W-:Y:S05]  /*5d60*/  BSYNC B0 ;  /* 0x0000000000007941 */ /* 0x000fea0003800000 */
.L_x_99:
[----:B------:R-:W-:-:S03]  /*5d70*/  UMOV UR4, 0xffffffff ;  /* 0xffffffff00047882 */ /* 0x000fc60000000000 */
[----:B------:R-:W-:Y:S05]  /*5d80*/  BRA.DIV UR4, `(.L_x_112) ;  /* 0x0000000a04387947 */ /* 0x000fea000b800000 */
[----:B------:R-:W-:-:S13]  /*5d90*/  ELECT P6, URZ, PT ;  /* 0x00000000003f782f */ /* 0x000fda00038c0000 */
.L_x_134:
[----:B------:R-:W-:Y:S04]  /*5da0*/  BSSY B0, `(.L_x_113) ;  /* 0x0000073000007945 */ /* 0x000fe80003800000 */
[----:B------:R-:W-:Y:S05]  /*5db0*/  @!P6 BRA `(.L_x_114) ;  /* 0x0000000400c4e947 */ /* 0x000fea0003800000 */
[----:B------:R-:W-:-:S04]  /*5dc0*/  LOP3.LUT R18, R18, 0x2, RZ, 0xfc, !PT ;  /* 0x0000000212127812 */ /* 0x000fc800078efcff */
[----:B------:R-:W-:-:S13]  /*5dd0*/  ISETP.NE.AND P0, PT, R18, 0x3, PT ;  /* 0x000000031200780c */ /* 0x000fda0003f05270 */
[----:B------:R-:W-:Y:S05]  /*5de0*/  @!P0 BRA `(.L_x_115) ;  /* 0x0000000000048947 */ /* 0x000fea0003800000 */
[----:B------:R-:W-:Y:S01]  /*5df0*/  BPT.TRAP 0x1 ;  /* 0x000000040000795c */ /* 0x000fe20000300000 */
.L_x_115:
[----:B------:R-:W0:Y:S01]  /*5e00*/  S2R R3, SR_CgaCtaId ;  /* 0x0000000000037919 */ /* 0x000e220000008800 */
[----:B------:R-:W-:-:S04]  /*5e10*/  MOV R2, 0x400 ;  /* 0x0000040000027802 */ /* 0x000fc80000000f00 */
[----:B0-----:R-:W-:Y:S02]  /*5e20*/  LEA R3, R3, R2, 0x18 ;  /* 0x0000000203037211 */ /* 0x001fe400078ec0ff */
[----:B------:R-:W-:-:S03]  /*5e30*/  SHF.L.U32 R2, R0, 0x1f, RZ ;  /* 0x0000001f00027819 */ /* 0x000fc600000006ff */
[----:B------:R-:W-:-:S04]  /*5e40*/  VIADD R3, R3, 0x60 ;  /* 0x0000006003037836 */ /* 0x000fc80000000000 */
[C---:B------:R-:W-:Y:S02]  /*5e50*/  IMAD R7, R12.reuse, 0x8, R3 ;  /* 0x000000080c077824 */ /* 0x040fe400078e0203 */
[----:B------:R-:W-:Y:S02]  /*5e60*/  VIADD R12, R12, 0x1 ;  /* 0x000000010c0c7836 */ /* 0x000fe40000000000 */
[----:B------:R-:W0:Y:S03]  /*5e70*/  SYNCS.PHASECHK.TRANS64.TRYWAIT P0, [R7+URZ], R2 ;  /* 0x00000002070075a7 */ /* 0x000e26000800017f */
[----:B------:R-:W-:-:S04]  /*5e80*/  ISETP.NE.AND P1, PT, R12, 0xc, PT ;  /* 0x0000000c0c00780c */ /* 0x000fc80003f25270 */
[----:B------:R-:W-:Y:S02]  /*5e90*/  SEL R5, RZ, 0x1, P1 ;  /* 0x00000001ff057807 */ /* 0x000fe40000800000 */
[----:B------:R-:W-:Y:S02]  /*5ea0*/  SEL R12, R12, RZ, P1 ;  /* 0x000000ff0c0c7207 */ /* 0x000fe40000800000 */
[----:B------:R-:W-:-:S03]  /*5eb0*/  LOP3.LUT R5, R0, R5, RZ, 0x3c, !PT ;  /* 0x0000000500057212 */ /* 0x000fc600078e3cff */
[----:B------:R-:W-:Y:S01]  /*5ec0*/  IMAD R9, R12, 0x8, R3 ;  /* 0x000000080c097824 */ /* 0x000fe200078e0203 */
[----:B------:R-:W-:Y:S01]  /*5ed0*/  SHF.L.U32 R4, R5, 0x1f, RZ ;  /* 0x0000001f05047819 */ /* 0x000fe200000006ff */
[----:B0-----:R-:W-:Y:S06]  /*5ee0*/  @!P0 BRA `(.L_x_116) ;  /* 0x0000000800008947 */ /* 0x001fec0003800000 */
.L_x_135:
[----:B------:R-:W1:Y:S01]  /*5ef0*/  SYNCS.PHASECHK.TRANS64.TRYWAIT P0, [R9+URZ], R4 ;  /* 0x00000004090075a7 */ /* 0x000e62000800017f */
[----:B------:R-:W-:-:S05]  /*5f00*/  VIADD R0, R12, 0x1 ;  /* 0x000000010c007836 */ /* 0x000fca0000000000 */
[----:B------:R-:W-:-:S04]  /*5f10*/  ISETP.NE.AND P1, PT, R0, 0xc, PT ;  /* 0x0000000c0000780c */ /* 0x000fc80003f25270 */
[----:B0-----:R-:W-:Y:S02]  /*5f20*/  SEL R2, RZ, 0x1, P1 ;  /* 0x00000001ff027807 */ /* 0x001fe40000800000 */
[----:B------:R-:W-:Y:S02]  /*5f30*/  SEL R0, R0, RZ, P1 ;  /* 0x000000ff00007207 */ /* 0x000fe40000800000 */
[----:B------:R-:W-:-:S03]  /*5f40*/  LOP3.LUT R7, R5, R2, RZ, 0x3c, !PT ;  /* 0x0000000205077212 */ /* 0x000fc600078e3cff */
[----:B------:R-:W-:Y:S01]  /*5f50*/  IMAD R6, R0, 0x8, R3 ;  /* 0x0000000800067824 */ /* 0x000fe200078e0203 */
[----:B------:R-:W-:Y:S01]  /*5f60*/  SHF.L.U32 R5, R7, 0x1f, RZ ;  /* 0x0000001f07057819 */ /* 0x000fe200000006ff */
[----:B-1----:R-:W-:Y:S06]  /*5f70*/  @!P0 BRA `(.L_x_117) ;  /* 0x0000000400f08947 */ /* 0x002fec0003800000 */
.L_x_136:
[----:B------:R-:W1:Y:S01]  /*5f80*/  SYNCS.PHASECHK.TRANS64.TRYWAIT P0, [R6+URZ], R5 ;  /* 0x00000005060075a7 */ /* 0x000e62000800017f */
[----:B------:R-:W-:-:S05]  /*5f90*/  VIADD R0, R0, 0x1 ;  /* 0x0000000100007836 */ /* 0x000fca0000000000 */
[----:B------:R-:W-:-:S04]  /*5fa0*/  ISETP.NE.AND P1, PT, R0, 0xc, PT ;  /* 0x0000000c0000780c */ /* 0x000fc80003f25270 */
[----:B------:R-:W-:Y:S02]  /*5fb0*/  SEL R2, RZ, 0x1, P1 ;  /* 0x00000001ff027807 */ /* 0x000fe40000800000 */
[----:B------:R-:W-:Y:S02]  /*5fc0*/  SEL R0, R0, RZ, P1 ;  /* 0x000000ff00007207 */ /* 0x000fe40000800000 */
[----:B------:R-:W-:-:S03]  /*5fd0*/  LOP3.LUT R7, R7, R2, RZ, 0x3c, !PT ;  /* 0x0000000207077212 */ /* 0x000fc600078e3cff */
[----:B0-----:R-:W-:Y:S01]  /*5fe0*/  IMAD R9, R0, 0x8, R3 ;  /* 0x0000000800097824 */ /* 0x001fe200078e0203 */
[----:B------:R-:W-:Y:S01]  /*5ff0*/  SHF.L.U32 R4, R7, 0x1f, RZ ;  /* 0x0000001f07047819 */ /* 0x000fe200000006ff */
[----:B-1----:R-:W-:Y:S06]  /*6000*/  @!P0 BRA `(.L_x_118) ;  /* 0x0000000400e08947 */ /* 0x002fec0003800000 */
.L_x_137:
        /* <DEDUP_REMOVED lines=9> */
.L_x_138:
        /* <DEDUP_REMOVED lines=9> */
.L_x_139:
        /* <DEDUP_REMOVED lines=9> */
.L_x_140:
        /* <DEDUP_REMOVED lines=9> */
.L_x_141:
        /* <DEDUP_REMOVED lines=9> */
.L_x_142:
        /* <DEDUP_REMOVED lines=9> */
.L_x_143:
        /* <DEDUP_REMOVED lines=9> */
.L_x_144:
[----:B------:R-:W1:Y:S01]  /*6400*/  SYNCS.PHASECHK.TRANS64.TRYWAIT P0, [R6+URZ], R5 ;  /* 0x00000005060075a7 */ /* 0x000e62000800017f */
[----:B------:R-:W-:-:S05]  /*6410*/  VIADD R0, R0, 0x1 ;  /* 0x0000000100007836 */ /* 0x000fca0000000000 */
[----:B------:R-:W-:-:S04]  /*6420*/  ISETP.NE.AND P1, PT, R0, 0xc, PT ;  /* 0x0000000c0000780c */ /* 0x000fc80003f25270 */
[----:B------:R-:W-:Y:S02]  /*6430*/  SEL R2, RZ, 0x1, P1 ;  /* 0x00000001ff027807 */ /* 0x000fe40000800000 */
[----:B------:R-:W-:Y:S02]  /*6440*/  SEL R0, R0, RZ, P1 ;  /* 0x000000ff00007207 */ /* 0x000fe40000800000 */
[----:B------:R-:W-:Y:S01]  /*6450*/  LOP3.LUT R2, R7, R2, RZ, 0x3c, !PT ;  /* 0x0000000207027212 */ /* 0x000fe200078e3cff */
[----:B-1----:R-:W-:Y:S06]  /*6460*/  @!P0 BRA `(.L_x_126) ;  /* 0x0000000400688947 */ /* 0x002fec0003800000 */
.L_x_145:
[----:B------:R-:W-:Y:S01]  /*6470*/  IMAD R3, R0, 0x8, R3 ;  /* 0x0000000800037824 */ /* 0x000fe200078e0203 */
[----:B------:R-:W-:-:S07]  /*6480*/  SHF.L.U32 R0, R2, 0x1f, RZ ;  /* 0x0000001f02007819 */ /* 0x000fce00000006ff */
.L_x_127:
[----:B--2---:R2:W3:Y:S02]  /*6490*/  SYNCS.PHASECHK.TRANS64.TRYWAIT P0, [R3+URZ], R0 ;  /* 0x00000000030075a7 */ /* 0x0044e4000800017f */
[----:B---3--:R-:W-:Y:S05]  /*64a0*/  @!P0 NANOSLEEP.SYNCS 0x989680 ;  /* 0x009896800000895d */ /* 0x008fea0003900000 */
[----:B------:R-:W3:Y:S02]  /*64b0*/  @!P0 SYNCS.PHASECHK.TRANS64 P0, [R3+URZ], R0 ;  /* 0x00000000030085a7 */ /* 0x000ee4000800007f */
[----:B---3--:R-:W-:Y:S05]  /*64c0*/  @!P0 BRA `(.L_x_127) ;  /* 0xfffffffc00f08947 */ /* 0x008fea000383ffff */
.L_x_114:
[----:B------:R-:W-:Y:S05]  /*64d0*/  BSYNC B0 ;  /* 0x0000000000007941 */ /* 0x000fea0003800000 */
.L_x_113:
[----:B------:R-:W-:Y:S05]  /*64e0*/  EXIT ;  /* 0x000000000000794d */ /* 0x000fea0003800000 */
.L_x_18:
[----:B-1----:R1:W2:Y:S02]  /*64f0*/  SYNCS.PHASECHK.TRANS64.TRYWAIT P1, [R3+URZ], R0 ;  /* 0x00000000030075a7 */ /* 0x0022a4000802017f */
[----:B--2---:R-:W-:Y:S05]  /*6500*/  @!P1 NANOSLEEP.SYNCS 0x989680 ;  /* 0x009896800000995d */ /* 0x004fea0003900000 */
[----:B------:R-:W2:Y:S02]  /*6510*/  @!P1 SYNCS.PHASECHK.TRANS64 P1, [R3+URZ], R0 ;  /* 0x00000000030095a7 */ /* 0x000ea4000802007f */
[----:B--2---:R-:W-:Y:S05]  /*6520*/  @!P1 BRA `(.L_x_18) ;  /* 0xfffffffc00f09947 */ /* 0x004fea000383ffff */
[----:B------:R-:W-:Y:S05]  /*6530*/  BRA `(.L_x_17) ;  /* 0xffffffb000347947 */ /* 0x000fea000383ffff */
.L_x_23:
[----:B-1----:R-:W-:-:S04]  /*6540*/  IMAD.U32 R4, RZ, RZ, UR4 ;  /* 0x00000004ff047e24 */ /* 0x002fc8000f8e00ff */
[----:B------:R1:W2:Y:S03]  /*6550*/  SYNCS.PHASECHK.TRANS64.TRYWAIT P1, [R4+URZ], R3 ;  /* 0x00000003040075a7 */ /* 0x0002a6000802017f */
[----:B--2---:R-:W-:Y:S05]  /*6560*/  @!P1 NANOSLEEP.SYNCS 0x989680 ;  /* 0x009896800000995d */ /* 0x004fea0003900000 */
[----:B------:R-:W2:Y:S02]  /*6570*/  @!P1 SYNCS.PHASECHK.TRANS64 P1, [R4+URZ], R3 ;  /* 0x00000003040095a7 */ /* 0x000ea4000802007f */
[----:B--2---:R-:W-:Y:S05]  /*6580*/  @!P1 BRA `(.L_x_23) ;  /* 0xfffffffc00ec9947 */ /* 0x004fea000383ffff */
[----:B------:R-:W-:Y:S05]  /*6590*/  BRA `(.L_x_22) ;  /* 0xffffffb000f87947 */ /* 0x000fea000383ffff */
.L_x_100:
[----:B------:R-:W-:Y:S01]  /*65a0*/  BSSY B1, `(.L_x_128) ;  /* 0x0000006000017945 */ /* 0x000fe20003800000 */
[----:B------:R-:W-:-:S07]  /*65b0*/  IMAD.MOV.U32 R15, RZ, RZ, -0x1 ;  /* 0xffffffffff0f7424 */ /* 0x000fce00078e00ff */
[----:B------:R-:W-:Y:S05]  /*65c0*/  WARPSYNC.COLLECTIVE R15, `(.L_x_129) ;  /* 0x000000000f0c7348 */ /* 0x000fea0003c00000 */
[----:B------:R-:W-:Y:S02]  /*65d0*/  ELECT P6, UR62, PT ;  /* 0x00000000003e782f */ /* 0x000fe400038c0000 */
[----:B------:R-:W-:Y:S01]  /*65e0*/  MOV R14, UR62 ;  /* 0x0000003e000e7c02 */ /* 0x000fe20008000f00 */
[----:B------:R-:W-:Y:S10]  /*65f0*/  ENDCOLLECTIVE ;  /* 0x000000000000791b */ /* 0x000ff40003800000 */
.L_x_129:
[----:B------:R-:W-:Y:S05]  /*6600*/  BSYNC B1 ;  /* 0x0000000000017941 */ /* 0x000fea0003800000 */
.L_x_128:
[----:B------:R-:W-:Y:S05]  /*6610*/  BRA `(.L_x_130) ;  /* 0xffffffec00287947 */ /* 0x000fea000383ffff */
.L_x_103:
[----:B0-----:R0:W1:Y:S02]  /*6620*/  SYNCS.PHASECHK.TRANS64.TRYWAIT P1, [R14+URZ+0x60], R7 ;  /* 0x000060070e0075a7 */ /* 0x001064000802017f */
[----:B-1----:R-:W-:Y:S05]  /*6630*/  @!P1 NANOSLEEP.SYNCS 0x989680 ;  /* 0x009896800000995d */ /* 0x002fea0003900000 */
[----:B------:R-:W1:Y:S02]  /*6640*/  @!P1 SYNCS.PHASECHK.TRANS64 P1, [R14+URZ+0x60], R7 ;  /* 0x000060070e0095a7 */ /* 0x000e64000802007f */
[----:B-1----:R-:W-:Y:S05]  /*6650*/  @!P1 BRA `(.L_x_103) ;  /* 0xfffffffc00f09947 */ /* 0x002fea000383ffff */
[----:B------:R-:W-:Y:S05]  /*6660*/  BRA `(.L_x_131) ;  /* 0xffffffec005c7947 */ /* 0x000fea000383ffff */
.L_x_112:
[----:B------:R-:W-:Y:S01]  /*6670*/  BSSY B0, `(.L_x_132) ;  /* 0x0000006000007945 */ /* 0x000fe20003800000 */
[----:B------:R-:W-:-:S07]  /*6680*/  IMAD.MOV.U32 R15, RZ, RZ, -0x1 ;  /* 0xffffffffff0f7424 */ /* 0x000fce00078e00ff */
[----:B------:R-:W-:Y:S05]  /*6690*/  WARPSYNC.COLLECTIVE R15, `(.L_x_133) ;  /* 0x000000000f0c7348 */ /* 0x000fea0003c00000 */
[----:B------:R-:W-:Y:S02]  /*66a0*/  ELECT P6, UR62, PT ;  /* 0x00000000003e782f */ /* 0x000fe400038c0000 */
[----:B------:R-:W-:Y:S01]  /*66b0*/  MOV R14, UR62 ;  /* 0x0000003e000e7c02 */ /* 0x000fe20008000f00 */
[----:B------:R-:W-:Y:S10]  /*66c0*/  ENDCOLLECTIVE ;  /* 0x000000000000791b */ /* 0x000ff40003800000 */
.L_x_133:
[----:B------:R-:W-:Y:S05]  /*66d0*/  BSYNC B0 ;  /* 0x0000000000007941 */ /* 0x000fea0003800000 */
.L_x_132:
[----:B------:R-:W-:Y:S05]  /*66e0*/  BRA `(.L_x_134) ;  /* 0xfffffff400ac7947 */ /* 0x000fea000383ffff */
.L_x_116:
[----:B0-----:R0:W1:Y:S02]  /*66f0*/  SYNCS.PHASECHK.TRANS64.TRYWAIT P0, [R7+URZ], R2 ;  /* 0x00000002070075a7 */ /* 0x001064000800017f */
[----:B-1----:R-:W-:Y:S05]  /*6700*/  @!P0 NANOSLEEP.SYNCS 0x989680 ;  /* 0x009896800000895d */ /* 0x002fea0003900000 */
[----:B------:R-:W1:Y:S02]  /*6710*/  @!P0 SYNCS.PHASECHK.TRANS64 P0, [R7+URZ], R2 ;  /* 0x00000002070085a7 */ /* 0x000e64000800007f */
[----:B-1----:R-:W-:Y:S05]  /*6720*/  @!P0 BRA `(.L_x_116) ;  /* 0xfffffffc00f08947 */ /* 0x002fea000383ffff */
[----:B------:R-:W-:Y:S05]  /*6730*/  BRA `(.L_x_135) ;  /* 0xfffffff400ec7947 */ /* 0x000fea000383ffff */
.L_x_117:
[----:B0-----:R0:W1:Y:S02]  /*6740*/  SYNCS.PHASECHK.TRANS64.TRYWAIT P0, [R9+URZ], R4 ;  /* 0x00000004090075a7 */ /* 0x001064000800017f */
[----:B-1----:R-:W-:Y:S05]  /*6750*/  @!P0 NANOSLEEP.SYNCS 0x989680 ;  /* 0x009896800000895d */ /* 0x002fea0003900000 */
[----:B------:R-:W1:Y:S02]  /*6760*/  @!P0 SYNCS.PHASECHK.TRANS64 P0, [R9+URZ], R4 ;  /* 0x00000004090085a7 */ /* 0x000e64000800007f */
[----:B-1----:R-:W-:Y:S05]  /*6770*/  @!P0 BRA `(.L_x_117) ;  /* 0xfffffffc00f08947 */ /* 0x002fea000383ffff */
[----:B------:R-:W-:Y:S05]  /*6780*/  BRA `(.L_x_136) ;  /* 0xfffffff400fc7947 */ /* 0x000fea000383ffff */
.L_x_118:
[----:B0-----:R0:W1:Y:S02]  /*6790*/  SYNCS.PHASECHK.TRANS64.TRYWAIT P0, [R6+URZ], R5 ;  /* 0x00000005060075a7 */ /* 0x001064000800017f */
[----:B-1----:R-:W-:Y:S05]  /*67a0*/  @!P0 NANOSLEEP.SYNCS 0x989680 ;  /* 0x009896800000895d */ /* 0x002fea0003900000 */
[----:B------:R-:W1:Y:S02]  /*67b0*/  @!P0 SYNCS.PHASECHK.TRANS64 P0, [R6+URZ], R5 ;  /* 0x00000005060085a7 */ /* 0x000e64000800007f */
[----:B-1----:R-:W-:Y:S05]  /*67c0*/  @!P0 BRA `(.L_x_118) ;  /* 0xfffffffc00f08947 */ /* 0x002fea000383ffff */
[----:B------:R-:W-:Y:S05]  /*67d0*/  BRA `(.L_x_137) ;  /* 0xfffffff8000c7947 */ /* 0x000fea000383ffff */
.L_x_119:
[----:B0-----:R0:W1:Y:S02]  /*67e0*/  SYNCS.PHASECHK.TRANS64.TRYWAIT P0, [R9+URZ], R4 ;  /* 0x00000004090075a7 */ /* 0x001064000800017f */
[----:B-1----:R-:W-:Y:S05]  /*67f0*/  @!P0 NANOSLEEP.SYNCS 0x989680 ;  /* 0x009896800000895d */ /* 0x002fea0003900000 */
[----:B------:R-:W1:Y:S02]  /*6800*/  @!P0 SYNCS.PHASECHK.TRANS64 P0, [R9+URZ], R4 ;  /* 0x00000004090085a7 */ /* 0x000e64000800007f */
[----:B-1----:R-:W-:Y:S05]  /*6810*/  @!P0 BRA `(.L_x_119) ;  /* 0xfffffffc00f08947 */ /* 0x002fea000383ffff */
[----:B------:R-:W-:Y:S05]  /*6820*/  BRA `(.L_x_138) ;  /* 0xfffffff8001c7947 */ /* 0x000fea000383ffff */
.L_x_120:
[----:B0-----:R0:W1:Y:S02]  /*6830*/  SYNCS.PHASECHK.TRANS64.TRYWAIT P0, [R6+URZ], R5 ;  /* 0x00000005060075a7 */ /* 0x001064000800017f */
[----:B-1----:R-:W-:Y:S05]  /*6840*/  @!P0 NANOSLEEP.SYNCS 0x989680 ;  /* 0x009896800000895d */ /* 0x002fea0003900000 */
[----:B------:R-:W1:Y:S02]  /*6850*/  @!P0 SYNCS.PHASECHK.TRANS64 P0, [R6+URZ], R5 ;  /* 0x00000005060085a7 */ /* 0x000e64000800007f */
[----:B-1----:R-:W-:Y:S05]  /*6860*/  @!P0 BRA `(.L_x_120) ;  /* 0xfffffffc00f08947 */ /* 0x002fea000383ffff */
[----:B------:R-:W-:Y:S05]  /*6870*/  BRA `(.L_x_139) ;  /* 0xfffffff8002c7947 */ /* 0x000fea000383ffff */
.L_x_121:
[----:B0-----:R0:W1:Y:S02]  /*6880*/  SYNCS.PHASECHK.TRANS64.TRYWAIT P0, [R9+URZ], R4 ;  /* 0x00000004090075a7 */ /* 0x001064000800017f */
[----:B-1----:R-:W-:Y:S05]  /*6890*/  @!P0 NANOSLEEP.SYNCS 0x989680 ;  /* 0x009896800000895d */ /* 0x002fea0003900000 */
[----:B------:R-:W1:Y:S02]  /*68a0*/  @!P0 SYNCS.PHASECHK.TRANS64 P0, [R9+URZ], R4 ;  /* 0x00000004090085a7 */ /* 0x000e64000800007f */
[----:B-1----:R-:W-:Y:S05]  /*68b0*/  @!P0 BRA `(.L_x_121) ;  /* 0xfffffffc00f08947 */ /* 0x002fea000383ffff */
[----:B------:R-:W-:Y:S05]  /*68c0*/  BRA `(.L_x_140) ;  /* 0xfffffff8003c7947 */ /* 0x000fea000383ffff */
.L_x_122:
[----:B0-----:R0:W1:Y:S02]  /*68d0*/  SYNCS.PHASECHK.TRANS64.TRYWAIT P0, [R6+URZ], R5 ;  /* 0x00000005060075a7 */ /* 0x001064000800017f */
[----:B-1----:R-:W-:Y:S05]  /*68e0*/  @!P0 NANOSLEEP.SYNCS 0x989680 ;  /* 0x009896800000895d */ /* 0x002fea0003900000 */
[----:B------:R-:W1:Y:S02]  /*68f0*/  @!P0 SYNCS.PHASECHK.TRANS64 P0, [R6+URZ], R5 ;  /* 0x00000005060085a7 */ /* 0x000e64000800007f */
[----:B-1----:R-:W-:Y:S05]  /*6900*/  @!P0 BRA `(.L_x_122) ;  /* 0xfffffffc00f08947 */ /* 0x002fea000383ffff */
[----:B------:R-:W-:Y:S05]  /*6910*/  BRA `(.L_x_141) ;  /* 0xfffffff8004c7947 */ /* 0x000fea000383ffff */
.L_x_123:
[----:B0-----:R0:W1:Y:S02]  /*6920*/  SYNCS.PHASECHK.TRANS64.TRYWAIT P0, [R9+URZ], R4 ;  /* 0x00000004090075a7 */ /* 0x001064000800017f */
[----:B-1----:R-:W-:Y:S05]  /*6930*/  @!P0 NANOSLEEP.SYNCS 0x989680 ;  /* 0x009896800000895d */ /* 0x002fea0003900000 */
[----:B------:R-:W1:Y:S02]  /*6940*/  @!P0 SYNCS.PHASECHK.TRANS64 P0, [R9+URZ], R4 ;  /* 0x00000004090085a7 */ /* 0x000e64000800007f */
[----:B-1----:R-:W-:Y:S05]  /*6950*/  @!P0 BRA `(.L_x_123) ;  /* 0xfffffffc00f08947 */ /* 0x002fea000383ffff */
[----:B------:R-:W-:Y:S05]  /*6960*/  BRA `(.L_x_142) ;  /* 0xfffffff8005c7947 */ /* 0x000fea000383ffff */
.L_x_124:
[----:B0-----:R0:W1:Y:S02]  /*6970*/  SYNCS.PHASECHK.TRANS64.TRYWAIT P0, [R6+URZ], R5 ;  /* 0x00000005060075a7 */ /* 0x001064000800017f */
[----:B-1----:R-:W-:Y:S05]  /*6980*/  @!P0 NANOSLEEP.SYNCS 0x989680 ;  /* 0x009896800000895d */ /* 0x002fea0003900000 */
[----:B------:R-:W1:Y:S02]  /*6990*/  @!P0 SYNCS.PHASECHK.TRANS64 P0, [R6+URZ], R5 ;  /* 0x00000005060085a7 */ /* 0x000e64000800007f */
[----:B-1----:R-:W-:Y:S05]  /*69a0*/  @!P0 BRA `(.L_x_124) ;  /* 0xfffffffc00f08947 */ /* 0x002fea000383ffff */
[----:B------:R-:W-:Y:S05]  /*69b0*/  BRA `(.L_x_143) ;  /* 0xfffffff8006c7947 */ /* 0x000fea000383ffff */
.L_x_125:
[----:B0-----:R0:W1:Y:S02]  /*69c0*/  SYNCS.PHASECHK.TRANS64.TRYWAIT P0, [R9+URZ], R4 ;  /* 0x00000004090075a7 */ /* 0x001064000800017f */
[----:B-1----:R-:W-:Y:S05]  /*69d0*/  @!P0 NANOSLEEP.SYNCS 0x989680 ;  /* 0x009896800000895d */ /* 0x002fea0003900000 */
[----:B------:R-:W1:Y:S02]  /*69e0*/  @!P0 SYNCS.PHASECHK.TRANS64 P0, [R9+URZ], R4 ;  /* 0x00000004090085a7 */ /* 0x000e64000800007f */
[----:B-1----:R-:W-:Y:S05]  /*69f0*/  @!P0 BRA `(.L_x_125) ;  /* 0xfffffffc00f08947 */ /* 0x002fea000383ffff */
[----:B------:R-:W-:Y:S05]  /*6a00*/  BRA `(.L_x_144) ;  /* 0xfffffff8007c7947 */ /* 0x000fea000383ffff */
.L_x_126:
[----:B-1----:R1:W2:Y:S02]  /*6a10*/  SYNCS.PHASECHK.TRANS64.TRYWAIT P0, [R6+URZ], R5 ;  /* 0x00000005060075a7 */ /* 0x0022a4000800017f */
[----:B--2---:R-:W-:Y:S05]  /*6a20*/  @!P0 NANOSLEEP.SYNCS 0x989680 ;  /* 0x009896800000895d */ /* 0x004fea0003900000 */
[----:B------:R-:W2:Y:S02]  /*6a30*/  @!P0 SYNCS.PHASECHK.TRANS64 P0, [R6+URZ], R5 ;  /* 0x00000005060085a7 */ /* 0x000ea4000800007f */
[----:B--2---:R-:W-:Y:S05]  /*6a40*/  @!P0 BRA `(.L_x_126) ;  /* 0xfffffffc00f08947 */ /* 0x004fea000383ffff */
[----:B------:R-:W-:Y:S05]  /*6a50*/  BRA `(.L_x_145) ;  /* 0xfffffff800847947 */ /* 0x000fea000383ffff */
.L_x_146:
[----:B------:R-:W-:-:S00]  /*6a60*/  BRA `(.L_x_146) ;  /* 0xfffffffc00fc7947 */ /* 0x000fc0000383ffff */
[----:B------:R-:W-:-:S00]  /*6a70*/  NOP ;  /* 0x0000000000007918 */ /* 0x000fc00000000000 */
        /* <DEDUP_REMOVED lines=8> */
.L_x_147:


//--------------------- .nv.global.init           --------------------------
	.section	.nv.global.init,"aw",@progbits
.nv.global.init:
	.type		$str$22,@object
	.size		$str$22,($str$23 - $str$22)
$str$22:
        /*0000*/ 	.byte	0x6b, 0x5f, 0x74, 0x69, 0x6c, 0x65, 0x5f, 0x63, 0x6f, 0x75, 0x6e, 0x74, 0x20, 0x3e, 0x3d, 0x20
        /*0010*/ 	.byte	0x31, 0x00
	.type		$str$23,@object
	.size		$str$23,(__unnamed_1 - $str$23)
$str$23:
        /*0012*/ 	.byte	0x2f, 0x74, 0x6d, 0x70, 0x2f, 0x63, 0x75, 0x74, 0x6c, 0x61, 0x73, 0x73, 0x5f, 0x73, 0x77, 0x65
        /*0022*/ 	.byte	0x65, 0x70, 0x5f, 0x73, 0x72, 0x63, 0x2f, 0x69, 0x6e, 0x63, 0x6c, 0x75, 0x64, 0x65, 0x2f, 0x63
        /*0032*/ 	.byte	0x75, 0x74, 0x6c, 0x61, 0x73, 0x73, 0x2f, 0x67, 0x65, 0x6d, 0x6d, 0x2f, 0x63, 0x6f, 0x6c, 0x6c
        /*0042*/ 	.byte	0x65, 0x63, 0x74, 0x69, 0x76, 0x65, 0x2f, 0x73, 0x6d, 0x39, 0x30, 0x5f, 0x6d, 0x6d, 0x61, 0x5f
        /*0052*/ 	.byte	0x74, 0x6d, 0x61, 0x5f, 0x67, 0x6d, 0x6d, 0x61, 0x5f, 0x73, 0x73, 0x5f, 0x77, 0x61, 0x72, 0x70
        /*0062*/ 	.byte	0x73, 0x70, 0x65, 0x63, 0x69, 0x61, 0x6c, 0x69, 0x7a, 0x65, 0x64, 0x2e, 0x68, 0x70, 0x70, 0x00
	.type		__unnamed_1,@object
	.size		__unnamed_1,(.L_0 - __unnamed_1)
__unnamed_1:
        /*0072*/ 	.byte	0x76, 0x6f, 0x69, 0x64, 0x20, 0x63, 0x75, 0x74, 0x6c, 0x61, 0x73, 0x73, 0x3a, 0x3a, 0x67, 0x65
        /* <DEDUP_REMOVED lines=180> */
        /*0bc2*/ 	.byte	0x74, 0x79, 0x5d, 0x00
.L_0:


//--------------------- .nv.shared._ZN7cutlass13device_kernelINS_4gemm6kernel13GemmUniversalIN4cute5tupleIJiiiiEEENS1_10collective13CollectiveMmaINS1_34MainloopSm90TmaGmmaWarpSpecializedILi12ENS5_IJNS4_1CILi1EEESB_SB_EEENS1_35KernelTmaWarpSpecializedCooperativeEEENS5_IJNSA_ILi256EEENSA_ILi32EEESG_EEENS_10bfloat16_tENS5_IJlSB_lEEESI_SJ_NS4_8TiledMMAINS4_8MMA_AtomIJNS4_4SM904GMMA27MMA_64x32x16_F32BF16BF16_SSILNSN_5MajorE0ELSP_0ELNSN_7ScaleInE1ELSQ_1EEEEEENS4_6LayoutINS5_IJNSA_ILi2EEESB_SB_EEENS5_IJSB_NSA_ILi0EEESW_EEEEENS5_IJNS4_10UnderscoreESZ_SZ_EEEEENS4_13SM90_TMA_LOADENS4_14ComposedLayoutINS4_7SwizzleILi2ELi4ELi3EEENS4_18smem_ptr_flag_bitsILi16EEENST_INS5_IJNSA_ILi8EEESG_EEENS5_IJSG_SB_EEEEEEEvNS4_8identityES12_S1C_vS1D_EENS_8epilogue10collective6detail29Sm90TmaWarpSpecializedAdapterINS1G_15DefaultEpilogueISI_SJ_SJ_NS1F_6thread17LinearCombinationISI_Li1EffLNS1K_9ScaleType4KindE0ELNS_15FloatRoundStyleE2ESI_EENS1_15EpilogueDefaultEEEEEvvEEEEvNT_6ParamsE --------------------------
	.section	.nv.shared._ZN7cutlass13device_kernelINS_4gemm6kernel13GemmUniversalIN4cute5tupleIJiiiiEEENS1_10collective13CollectiveMmaINS1_34MainloopSm90TmaGmmaWarpSpecializedILi12ENS5_IJNS4_1CILi1EEESB_SB_EEENS1_35KernelTmaWarpSpecializedCooperativeEEENS5_IJNSA_ILi256EEENSA_ILi32EEESG_EEENS_10bfloat16_tENS5_IJlSB_lEEESI_SJ_NS4_8TiledMMAINS4_8MMA_AtomIJNS4_4SM904GMMA27MMA_64x32x16_F32BF16BF16_SSILNSN_5MajorE0ELSP_0ELNSN_7ScaleInE1ELSQ_1EEEEEENS4_6LayoutINS5_IJNSA_ILi2EEESB_SB_EEENS5_IJSB_NSA_ILi0EEESW_EEEEENS5_IJNS4_10UnderscoreESZ_SZ_EEEEENS4_13SM90_TMA_LOADENS4_14ComposedLayoutINS4_7SwizzleILi2ELi4ELi3EEENS4_18smem_ptr_flag_bitsILi16EEENST_INS5_IJNSA_ILi8EEESG_EEENS5_IJSG_SB_EEEEEEEvNS4_8identityES12_S1C_vS1D_EENS_8epilogue10collective6detail29Sm90TmaWarpSpecializedAdapterINS1G_15DefaultEpilogueISI_SJ_SJ_NS1F_6thread17LinearCombinationISI_Li1EffLNS1K_9ScaleType4KindE0ELNS_15FloatRoundStyleE2ESI_EENS1_15EpilogueDefaultEEEEEvvEEEEvNT_6ParamsE,"aw",@nobits
	.sectionflags	@""
	.align	16
	.zero		1024


//--------------------- .nv.shared.reserved.0     --------------------------
	.section	.nv.shared.reserved.0,"aw",@nobits
	.weak		__nv_reservedSMEM_offset_0_alias
	.size		__nv_reservedSMEM_offset_0_alias, 0, 0
	.other		__nv_reservedSMEM_offset_0_alias,@"STO_CUDA_RESERVED_SHARED STV_DEFAULT"
__nv_reservedSMEM_offset_0_alias:
	.zero		0


//--------------------- .nv.global                --------------------------
	.section	.nv.global,"aw",@nobits
.nv.global:
	.type		_ZN40_INTERNAL_8dd60ef7_4_k_cu_0d888e5d_133984cute1_E,@object
	.size		_ZN40_INTERNAL_8dd60ef7_4_k_cu_0d888e5d_133984cute1_E,(_ZN40_INTERNAL_8dd60ef7_4_k_cu_0d888e5d_133984cuda3std3__45__cpo6cbeginE - _ZN40_INTERNAL_8dd60ef7_4_k_cu_0d888e5d_133984cute1_E)
_ZN40_INTERNAL_8dd60ef7_4_k_cu_0d888e5d_133984cute1_E:
	.zero		1
	.type		_ZN40_INTERNAL_8dd60ef7_4_k_cu_0d888e5d_133984cuda3std3__45__cpo6cbeginE,@object
	.size		_ZN40_INTERNAL_8dd60ef7_4_k_cu_0d888e5d_133984cuda3std3__45__cpo6cbeginE,(_ZN40_INTERNAL_8dd60ef7_4_k_cu_0d888e5d_133984cuda3std3__48in_placeE - _ZN40_INTERNAL_8dd60ef7_4_k_cu_0d888e5d_133984cuda3std3__45__cpo6cbeginE)
_ZN40_INTERNAL_8dd60ef7_4_k_cu_0d888e5d_133984cuda3std3__45__cpo6cbeginE:
	.zero		1
	.type		_ZN40_INTERNAL_8dd60ef7_4_k_cu_0d888e5d_133984cuda3std3__48in_placeE,@object
	.size		_ZN40_INTERNAL_8dd60ef7_4_k_cu_0d888e5d_133984cuda3std3__48in_placeE,(_ZN40_INTERNAL_8dd60ef7_4_k_cu_0d888e5d_133984cuda3std6ranges3__45__cpo9iter_moveE - _ZN40_INTERNAL_8dd60ef7_4_k_cu_0d888e5d_133984cuda3std3__48in_placeE)
_ZN40_INTERNAL_8dd60ef7_4_k_cu_0d888e5d_133984cuda3std3__48in_placeE:
	.zero		1
	.type		_ZN40_INTERNAL_8dd60ef7_4_k_cu_0d888e5d_133984cuda3std6ranges3__45__cpo9iter_moveE,@object
	.size		_ZN40_INTERNAL_8dd60ef7_4_k_cu_0d888e5d_133984cuda3std6ranges3__45__cpo9iter_moveE,(_ZN40_INTERNAL_8dd60ef7_4_k_cu_0d888e5d_133984cuda3std3__45__cpo5beginE - _ZN40_INTERNAL_8dd60ef7_4_k_cu_0d888e5d_133984cuda3std6ranges3__45__cpo9iter_moveE)
_ZN40_INTERNAL_8dd60ef7_4_k_cu_0d888e5d_133984cuda3std6ranges3__45__cpo9iter_moveE:
	.zero		1
	.type		_ZN40_INTERNAL_8dd60ef7_4_k_cu_0d888e5d_133984cuda3std3__45__cpo5beginE,@object
	.size		_ZN40_INTERNAL_8dd60ef7_4_k_cu_0d888e5d_133984cuda3std3__45__cpo5beginE,(_ZN40_INTERNAL_8dd60ef7_4_k_cu_0d888e5d_133984cuda3std3__442_GLOBAL__N__8dd60ef7_4_k_cu_0d888e5d_133986ignoreE - _ZN40_INTERNAL_8dd60ef7_4_k_cu_0d888e5d_133984cuda3std3__45__cpo5beginE)
_ZN40_INTERNAL_8dd60ef7_4_k_cu_0d888e5d_133984cuda3std3__45__cpo5beginE:
	.zero		1
	.type		_ZN40_INTERNAL_8dd60ef7_4_k_cu_0d888e5d_133984cuda3std3__442_GLOBAL__N__8dd60ef7_4_k_cu_0d888e5d_133986ignoreE,@object
	.size		_ZN40_INTERNAL_8dd60ef7_4_k_cu_0d888e5d_133984cuda3std3__442_GLOBAL__N__8dd60ef7_4_k_cu_0d888e5d_133986ignoreE,(_ZN40_INTERNAL_8dd60ef7_4_k_cu_0d888e5d_133984cute7productE - _ZN40_INTERNAL_8dd60ef7_4_k_cu_0d888e5d_133984cuda3std3__442_GLOBAL__N__8dd60ef7_4_k_cu_0d888e5d_133986ignoreE)
_ZN40_INTERNAL_8dd60ef7_4_k_cu_0d888e5d_133984cuda3std3__442_GLOBAL__N__8dd60ef7_4_k_cu_0d888e5d_133986ignoreE:
	.zero		1
	.type		_ZN40_INTERNAL_8dd60ef7_4_k_cu_0d888e5d_133984cute7productE,@object
	.size		_ZN40_INTERNAL_8dd60ef7_4_k_cu_0d888e5d_133984cute7productE,(_ZN40_INTERNAL_8dd60ef7_4_k_cu_0d888e5d_133984cuda3std3__45__cpo3endE - _ZN40_INTERNAL_8dd60ef7_4_k_cu_0d888e5d_133984cute7productE)
_ZN40_INTERNAL_8dd60ef7_4_k_cu_0d888e5d_133984cute7productE:
	.zero		1
	.type		_ZN40_INTERNAL_8dd60ef7_4_k_cu_0d888e5d_133984cuda3std3__45__cpo3endE,@object
	.size		_ZN40_INTERNAL_8dd60ef7_4_k_cu_0d888e5d_133984cuda3std3__45__cpo3endE,(_ZN40_INTERNAL_8dd60ef7_4_k_cu_0d888e5d_133984cuda3std3__419piecewise_constructE - _ZN40_INTERNAL_8dd60ef7_4_k_cu_0d888e5d_133984cuda3std3__45__cpo3endE)
_ZN40_INTERNAL_8dd60ef7_4_k_cu_0d888e5d_133984cuda3std3__45__cpo3endE:
	.zero		1
	.type		_ZN40_INTERNAL_8dd60ef7_4_k_cu_0d888e5d_133984cuda3std3__419piecewise_constructE,@object
	.size		_ZN40_INTERNAL_8dd60ef7_4_k_cu_0d888e5d_133984cuda3std3__419piecewise_constructE,(_ZN40_INTERNAL_8dd60ef7_4_k_cu_0d888e5d_133984cuda3std3__45__cpo4cendE - _ZN40_INTERNAL_8dd60ef7_4_k_cu_0d888e5d_133984cuda3std3__419piecewise_constructE)
_ZN40_INTERNAL_8dd60ef7_4_k_cu_0d888e5d_133984cuda3std3__419piecewise_constructE:
	.zero		1
	.type		_ZN40_INTERNAL_8dd60ef7_4_k_cu_0d888e5d_133984cuda3std3__45__cpo4cendE,@object
	.size		_ZN40_INTERNAL_8dd60ef7_4_k_cu_0d888e5d_133984cuda3std3__45__cpo4cendE,(_ZN40_INTERNAL_8dd60ef7_4_k_cu_0d888e5d_133984cuda3std6ranges3__45__cpo4swapE - _ZN40_INTERNAL_8dd60ef7_4_k_cu_0d888e5d_133984cuda3std3__45__cpo4cendE)
_ZN40_INTERNAL_8dd60ef7_4_k_cu_0d888e5d_133984cuda3std3__45__cpo4cendE:
	.zero		1
	.type		_ZN40_INTERNAL_8dd60ef7_4_k_cu_0d888e5d_133984cuda3std6ranges3__45__cpo4swapE,@object
	.size		_ZN40_INTERNAL_8dd60ef7_4_k_cu_0d888e5d_133984cuda3std6ranges3__45__cpo4swapE,(.L_8 - _ZN40_INTERNAL_8dd60ef7_4_k_cu_0d888e5d_133984cuda3std6ranges3__45__cpo4swapE)
_ZN40_INTERNAL_8dd60ef7_4_k_cu_0d888e5d_133984cuda3std6ranges3__45__cpo4swapE:
	.zero		1
.L_8:


//--------------------- .nv.constant0._ZN7cutlass13device_kernelINS_4gemm6kernel13GemmUniversalIN4cute5tupleIJiiiiEEENS1_10collective13CollectiveMmaINS1_34MainloopSm90TmaGmmaWarpSpecializedILi12ENS5_IJNS4_1CILi1EEESB_SB_EEENS1_35KernelTmaWarpSpecializedCooperativeEEENS5_IJNSA_ILi256EEENSA_ILi32EEESG_EEENS_10bfloat16_tENS5_IJlSB_lEEESI_SJ_NS4_8TiledMMAINS4_8MMA_AtomIJNS4_4SM904GMMA27MMA_64x32x16_F32BF16BF16_SSILNSN_5MajorE0ELSP_0ELNSN_7ScaleInE1ELSQ_1EEEEEENS4_6LayoutINS5_IJNSA_ILi2EEESB_SB_EEENS5_IJSB_NSA_ILi0EEESW_EEEEENS5_IJNS4_10UnderscoreESZ_SZ_EEEEENS4_13SM90_TMA_LOADENS4_14ComposedLayoutINS4_7SwizzleILi2ELi4ELi3EEENS4_18smem_ptr_flag_bitsILi16EEENST_INS5_IJNSA_ILi8EEESG_EEENS5_IJSG_SB_EEEEEEEvNS4_8identityES12_S1C_vS1D_EENS_8epilogue10collective6detail29Sm90TmaWarpSpecializedAdapterINS1G_15DefaultEpilogueISI_SJ_SJ_NS1F_6thread17LinearCombinationISI_Li1EffLNS1K_9ScaleType4KindE0ELNS_15FloatRoundStyleE2ESI_EENS1_15EpilogueDefaultEEEEEvvEEEEvNT_6ParamsE --------------------------
	.section	.nv.constant0._ZN7cutlass13device_kernelINS_4gemm6kernel13GemmUniversalIN4cute5tupleIJiiiiEEENS1_10collective13CollectiveMmaINS1_34MainloopSm90TmaGmmaWarpSpecializedILi12ENS5_IJNS4_1CILi1EEESB_SB_EEENS1_35KernelTmaWarpSpecializedCooperativeEEENS5_IJNSA_ILi256EEENSA_ILi32EEESG_EEENS_10bfloat16_tENS5_IJlSB_lEEESI_SJ_NS4_8TiledMMAINS4_8MMA_AtomIJNS4_4SM904GMMA27MMA_64x32x16_F32BF16BF16_SSILNSN_5MajorE0ELSP_0ELNSN_7ScaleInE1ELSQ_1EEEEEENS4_6LayoutINS5_IJNSA_ILi2EEESB_SB_EEENS5_IJSB_NSA_ILi0EEESW_EEEEENS5_IJNS4_10UnderscoreESZ_SZ_EEEEENS4_13SM90_TMA_LOADENS4_14ComposedLayoutINS4_7SwizzleILi2ELi4ELi3EEENS4_18smem_ptr_flag_bitsILi16EEENST_INS5_IJNSA_ILi8EEESG_EEENS5_IJSG_SB_EEEEEEEvNS4_8identityES12_S1C_vS1D_EENS_8epilogue10collective6detail29Sm90TmaWarpSpecializedAdapterINS1G_15DefaultEpilogueISI_SJ_SJ_NS1F_6thread17LinearCombinationISI_Li1EffLNS1K_9ScaleType4KindE0ELNS_15FloatRoundStyleE2ESI_EENS1_15EpilogueDefaultEEEEEvvEEEEvNT_6ParamsE,"a",@progbits
	.sectionflags	@""
	.align	4
.nv.constant0._ZN7cutlass13device_kernelINS_4gemm6kernel13GemmUniversalIN4cute5tupleIJiiiiEEENS1_10collective13CollectiveMmaINS1_34MainloopSm90TmaGmmaWarpSpecializedILi12ENS5_IJNS4_1CILi1EEESB_SB_EEENS1_35KernelTmaWarpSpecializedCooperativeEEENS5_IJNSA_ILi256EEENSA_ILi32EEESG_EEENS_10bfloat16_tENS5_IJlSB_lEEESI_SJ_NS4_8TiledMMAINS4_8MMA_AtomIJNS4_4SM904GMMA27MMA_64x32x16_F32BF16BF16_SSILNSN_5MajorE0ELSP_0ELNSN_7ScaleInE1ELSQ_1EEEEEENS4_6LayoutINS5_IJNSA_ILi2EEESB_SB_EEENS5_IJSB_NSA_ILi0EEESW_EEEEENS5_IJNS4_10UnderscoreESZ_SZ_EEEEENS4_13SM90_TMA_LOADENS4_14ComposedLayoutINS4_7SwizzleILi2ELi4ELi3EEENS4_18smem_ptr_flag_bitsILi16EEENST_INS5_IJNSA_ILi8EEESG_EEENS5_IJSG_SB_EEEEEEEvNS4_8identityES12_S1C_vS1D_EENS_8epilogue10collective6detail29Sm90TmaWarpSpecializedAdapterINS1G_15DefaultEpilogueISI_SJ_SJ_NS1F_6thread17LinearCombinationISI_Li1EffLNS1K_9ScaleType4KindE0ELNS_15FloatRoundStyleE2ESI_EENS1_15EpilogueDefaultEEEEEvvEEEEvNT_6ParamsE:
	.zero		1664


//--------------------- SYMBOLS --------------------------

	.type		.nv.reservedSmem.offset0,@object
	.size		.nv.reservedSmem.offset0,0x4
	.type		__assertfail,@function
